def attn_fwd(
    Q,
    K,
    V,
    Out,
    Lse,
    sm_scale,
    stride_qz,
    stride_qh,
    stride_qm,
    stride_qk,
    stride_kz,
    stride_kh,
    stride_kn,
    stride_kk,
    stride_vz,
    stride_vh,
    stride_vn,
    stride_vk,
    stride_oz,
    stride_oh,
    stride_om,
    stride_ok,
    seqlen_q,
    seqlen_k,
    BLOCK_M: tl.constexpr,
    BLOCK_N: tl.constexpr,
    HEAD_DIM: tl.constexpr,
    CAUSAL: tl.constexpr,
):
    start_m = tl.program_id(0)
    off_hz = tl.program_id(1)
    q_off = off_hz * stride_qh
    k_off = off_hz * stride_kh
    v_off = off_hz * stride_vh
    offs_m = start_m * BLOCK_M + tl.arange(0, BLOCK_M)
    offs_d = tl.arange(0, HEAD_DIM)
    offs_n = tl.arange(0, BLOCK_N)
    q_ptrs = Q + q_off + offs_m[:, None] * stride_qm + offs_d[None, :] * stride_qk
    k_ptrs = K + k_off + offs_d[:, None] * stride_kk + offs_n[None, :] * stride_kn
    v_ptrs = V + v_off + offs_n[:, None] * stride_vn + offs_d[None, :] * stride_vk
    m_i = tl.full([BLOCK_M], float("-inf"), dtype=tl.float32)
    l_i = tl.zeros([BLOCK_M], dtype=tl.float32) + 1.0
    acc = tl.zeros([BLOCK_M, HEAD_DIM], dtype=tl.float32)
    q = tl.load(q_ptrs)
    acc, l_i, m_i = _attn_fwd_inner(
        acc,
        l_i,
        m_i,
        q,
        k_ptrs,
        v_ptrs,
        sm_scale,
        stride_kn,
        stride_vn,
        start_m,
        seqlen_k,
        BLOCK_M,
        BLOCK_N,
        HEAD_DIM,
        CAUSAL,
    )
    acc = acc / l_i[:, None]
    lse = m_i + tl.math.log2(l_i) / 1.4426950408889634
    o_ptrs = (
        Out
        + off_hz * stride_oh
        + offs_m[:, None] * stride_om
        + offs_d[None, :] * stride_ok
    )
    tl.store(o_ptrs, acc.to(Out.dtype.element_ty))
    tl.store(Lse + off_hz * seqlen_q + offs_m, lse)

# config = {"BLOCK_M": 256, "BLOCK_N": 32, "HEAD_DIM": 128, "arch": "sm_80", "causal": false, "dtype": "bf16", "num_stages": 2, "num_warps": 8}
# arch = sm_80


// ===== COMPILED SASS (sm_80) =====

	.target	sm_80

	.elftype	@"ET_EXEC"


//--------------------- .note.nv.tkinfo           --------------------------
	.section	.note.nv.tkinfo,"",@"SHT_NOTE"
	.sectionflags	@"SHF_NOTE_NV_TKINFO"
	.tkinfo
        /*0018*/ 	.word	0x00000002
        /*0030*/ 	.string	""
        /*0030*/ 	.string	"ptxas"
        /*0030*/ 	.string	"Cuda compilation tools, release 13.0, V13.0.88"
        /*0030*/ 	.string	"Build cuda_13.0.r13.0/compiler.36424714_0"
        /*0030*/ 	.string	"-v  -suppress-debug-info  -lineinfo  -arch sm_80 "



//--------------------- .note.nv.cuinfo           --------------------------
	.section	.note.nv.cuinfo,"",@"SHT_NOTE"
	.sectionflags	@"SHF_NOTE_NV_CUINFO"
        /*0018*/ 	.short	0x0002
        /*001a*/ 	.short	0x0050
        /*001c*/ 	.short	0x0082
	.zero		2


//--------------------- .nv.info                  --------------------------
	.section	.nv.info,"",@"SHT_CUDA_INFO"
	.align	4


	//----- nvinfo : EIATTR_REGCOUNT
	.align		4
        /*0000*/ 	.byte	0x04, 0x2f
        /*0002*/ 	.short	(.L_2 - .L_1)
	.align		4
.L_1:
        /*0004*/ 	.word	index@(attn_fwd)
        /*0008*/ 	.word	0x000000ff


	//----- nvinfo : EIATTR_FRAME_SIZE
	.align		4
.L_2:
        /*000c*/ 	.byte	0x04, 0x11
        /*000e*/ 	.short	(.L_4 - .L_3)
	.align		4
.L_3:
        /*0010*/ 	.word	index@(attn_fwd)
        /*0014*/ 	.word	0x00000098


	//----- nvinfo : EIATTR_MIN_STACK_SIZE
	.align		4
.L_4:
        /*0018*/ 	.byte	0x04, 0x12
        /*001a*/ 	.short	(.L_6 - .L_5)
	.align		4
.L_5:
        /*001c*/ 	.word	index@(attn_fwd)
        /*0020*/ 	.word	0x00000098
.L_6:


//--------------------- .nv.info.attn_fwd         --------------------------
	.section	.nv.info.attn_fwd,"",@"SHT_CUDA_INFO"
	.sectionflags	@""
	.align	4


	//----- nvinfo : EIATTR_CUDA_API_VERSION
	.align		4
        /*0000*/ 	.byte	0x04, 0x37
        /*0002*/ 	.short	(.L_8 - .L_7)
.L_7:
        /*0004*/ 	.word	0x00000082


	//----- nvinfo : EIATTR_SW2861232_WAR
	.align		4
.L_8:
        /*0008*/ 	.byte	0x01, 0x35
	.zero		2


	//----- nvinfo : EIATTR_PARAM_CBANK
	.align		4
        /*000c*/ 	.byte	0x04, 0x0a
        /*000e*/ 	.short	(.L_10 - .L_9)
	.align		4
.L_9:
        /*0010*/ 	.word	index@(.nv.constant0.attn_fwd)
        /*0014*/ 	.short	0x0160
        /*0016*/ 	.short	0x0088


	//----- nvinfo : EIATTR_CBANK_PARAM_SIZE
	.align		4
.L_10:
        /*0018*/ 	.byte	0x03, 0x19
        /*001a*/ 	.short	0x0088


	//----- nvinfo : EIATTR_KPARAM_INFO
	.align		4
        /*001c*/ 	.byte	0x04, 0x17
        /*001e*/ 	.short	(.L_12 - .L_11)
.L_11:
        /*0020*/ 	.word	0x00000000
        /*0024*/ 	.short	0x0019
        /*0026*/ 	.short	0x0080
        /*0028*/ 	.byte	0x00, 0xf4, 0x21, 0x00


	//----- nvinfo : EIATTR_KPARAM_INFO
	.align		4
.L_12:
        /*002c*/ 	.byte	0x04, 0x17
        /*002e*/ 	.short	(.L_14 - .L_13)
.L_13:
        /*0030*/ 	.word	0x00000000
        /*0034*/ 	.short	0x0018
        /*0036*/ 	.short	0x0078
        /*0038*/ 	.byte	0x00, 0xf4, 0x21, 0x00


	//----- nvinfo : EIATTR_KPARAM_INFO
	.align		4
.L_14:
        /*003c*/ 	.byte	0x04, 0x17
        /*003e*/ 	.short	(.L_16 - .L_15)
.L_15:
        /*0040*/ 	.word	0x00000000
        /*0044*/ 	.short	0x0017
        /*0046*/ 	.short	0x0070
        /*0048*/ 	.byte	0x00, 0xf0, 0x11, 0x00


	//----- nvinfo : EIATTR_KPARAM_INFO
	.align		4
.L_16:
        /*004c*/ 	.byte	0x04, 0x17
        /*004e*/ 	.short	(.L_18 - .L_17)
.L_17:
        /*0050*/ 	.word	0x00000000
        /*0054*/ 	.short	0x0016
        /*0056*/ 	.short	0x006c
        /*0058*/ 	.byte	0x00, 0xf0, 0x11, 0x00


	//----- nvinfo : EIATTR_KPARAM_INFO
	.align		4
.L_18:
        /*005c*/ 	.byte	0x04, 0x17
        /*005e*/ 	.short	(.L_20 - .L_19)
.L_19:
        /*0060*/ 	.word	0x00000000
        /*0064*/ 	.short	0x0015
        /*0066*/ 	.short	0x0068
        /*0068*/ 	.byte	0x00, 0xf0, 0x11, 0x00


	//----- nvinfo : EIATTR_KPARAM_INFO
	.align		4
.L_20:
        /*006c*/ 	.byte	0x04, 0x17
        /*006e*/ 	.short	(.L_22 - .L_21)
.L_21:
        /*0070*/ 	.word	0x00000000
        /*0074*/ 	.short	0x0014
        /*0076*/ 	.short	0x0064
        /*0078*/ 	.byte	0x00, 0xf0, 0x11, 0x00


	//----- nvinfo : EIATTR_KPARAM_INFO
	.align		4
.L_22:
        /*007c*/ 	.byte	0x04, 0x17
        /*007e*/ 	.short	(.L_24 - .L_23)
.L_23:
        /*0080*/ 	.word	0x00000000
        /*0084*/ 	.short	0x0013
        /*0086*/ 	.short	0x0060
        /*0088*/ 	.byte	0x00, 0xf0, 0x11, 0x00


	//----- nvinfo : EIATTR_KPARAM_INFO
	.align		4
.L_24:
        /*008c*/ 	.byte	0x04, 0x17
        /*008e*/ 	.short	(.L_26 - .L_25)
.L_25:
        /*0090*/ 	.word	0x00000000
        /*0094*/ 	.short	0x0012
        /*0096*/ 	.short	0x005c
        /*0098*/ 	.byte	0x00, 0xf0, 0x11, 0x00


	//----- nvinfo : EIATTR_KPARAM_INFO
	.align		4
.L_26:
        /*009c*/ 	.byte	0x04, 0x17
        /*009e*/ 	.short	(.L_28 - .L_27)
.L_27:
        /*00a0*/ 	.word	0x00000000
        /*00a4*/ 	.short	0x0011
        /*00a6*/ 	.short	0x0058
        /*00a8*/ 	.byte	0x00, 0xf0, 0x11, 0x00


	//----- nvinfo : EIATTR_KPARAM_INFO
	.align		4
.L_28:
        /*00ac*/ 	.byte	0x04, 0x17
        /*00ae*/ 	.short	(.L_30 - .L_29)
.L_29:
        /*00b0*/ 	.word	0x00000000
        /*00b4*/ 	.short	0x0010
        /*00b6*/ 	.short	0x0054
        /*00b8*/ 	.byte	0x00, 0xf0, 0x11, 0x00


	//----- nvinfo : EIATTR_KPARAM_INFO
	.align		4
.L_30:
        /*00bc*/ 	.byte	0x04, 0x17
        /*00be*/ 	.short	(.L_32 - .L_31)
.L_31:
        /*00c0*/ 	.word	0x00000000
        /*00c4*/ 	.short	0x000f
        /*00c6*/ 	.short	0x0050
        /*00c8*/ 	.byte	0x00, 0xf0, 0x11, 0x00


	//----- nvinfo : EIATTR_KPARAM_INFO
	.align		4
.L_32:
        /*00cc*/ 	.byte	0x04, 0x17
        /*00ce*/ 	.short	(.L_34 - .L_33)
.L_33:
        /*00d0*/ 	.word	0x00000000
        /*00d4*/ 	.short	0x000e
        /*00d6*/ 	.short	0x004c
        /*00d8*/ 	.byte	0x00, 0xf0, 0x11, 0x00


	//----- nvinfo : EIATTR_KPARAM_INFO
	.align		4
.L_34:
        /*00dc*/ 	.byte	0x04, 0x17
        /*00de*/ 	.short	(.L_36 - .L_35)
.L_35:
        /*00e0*/ 	.word	0x00000000
        /*00e4*/ 	.short	0x000d
        /*00e6*/ 	.short	0x0048
        /*00e8*/ 	.byte	0x00, 0xf0, 0x11, 0x00


	//----- nvinfo : EIATTR_KPARAM_INFO
	.align		4
.L_36:
        /*00ec*/ 	.byte	0x04, 0x17
        /*00ee*/ 	.short	(.L_38 - .L_37)
.L_37:
        /*00f0*/ 	.word	0x00000000
        /*00f4*/ 	.short	0x000c
        /*00f6*/ 	.short	0x0044
        /*00f8*/ 	.byte	0x00, 0xf0, 0x11, 0x00


	//----- nvinfo : EIATTR_KPARAM_INFO
	.align		4
.L_38:
        /*00fc*/ 	.byte	0x04, 0x17
        /*00fe*/ 	.short	(.L_40 - .L_39)
.L_39:
        /*0100*/ 	.word	0x00000000
        /*0104*/ 	.short	0x000b
        /*0106*/ 	.short	0x0040
        /*0108*/ 	.byte	0x00, 0xf0, 0x11, 0x00


	//----- nvinfo : EIATTR_KPARAM_INFO
	.align		4
.L_40:
        /*010c*/ 	.byte	0x04, 0x17
        /*010e*/ 	.short	(.L_42 - .L_41)
.L_41:
        /*0110*/ 	.word	0x00000000
        /*0114*/ 	.short	0x000a
        /*0116*/ 	.short	0x003c
        /*0118*/ 	.byte	0x00, 0xf0, 0x11, 0x00


	//----- nvinfo : EIATTR_KPARAM_INFO
	.align		4
.L_42:
        /*011c*/ 	.byte	0x04, 0x17
        /*011e*/ 	.short	(.L_44 - .L_43)
.L_43:
        /*0120*/ 	.word	0x00000000
        /*0124*/ 	.short	0x0009
        /*0126*/ 	.short	0x0038
        /*0128*/ 	.byte	0x00, 0xf0, 0x11, 0x00


	//----- nvinfo : EIATTR_KPARAM_INFO
	.align		4
.L_44:
        /*012c*/ 	.byte	0x04, 0x17
        /*012e*/ 	.short	(.L_46 - .L_45)
.L_45:
        /*0130*/ 	.word	0x00000000
        /*0134*/ 	.short	0x0008
        /*0136*/ 	.short	0x0034
        /*0138*/ 	.byte	0x00, 0xf0, 0x11, 0x00


	//----- nvinfo : EIATTR_KPARAM_INFO
	.align		4
.L_46:
        /*013c*/ 	.byte	0x04, 0x17
        /*013e*/ 	.short	(.L_48 - .L_47)
.L_47:
        /*0140*/ 	.word	0x00000000
        /*0144*/ 	.short	0x0007
        /*0146*/ 	.short	0x0030
        /*0148*/ 	.byte	0x00, 0xf0, 0x11, 0x00


	//----- nvinfo : EIATTR_KPARAM_INFO
	.align		4
.L_48:
        /*014c*/ 	.byte	0x04, 0x17
        /*014e*/ 	.short	(.L_50 - .L_49)
.L_49:
        /*0150*/ 	.word	0x00000000
        /*0154*/ 	.short	0x0006
        /*0156*/ 	.short	0x002c
        /*0158*/ 	.byte	0x00, 0xf0, 0x11, 0x00


	//----- nvinfo : EIATTR_KPARAM_INFO
	.align		4
.L_50:
        /*015c*/ 	.byte	0x04, 0x17
        /*015e*/ 	.short	(.L_52 - .L_51)
.L_51:
        /*0160*/ 	.word	0x00000000
        /*0164*/ 	.short	0x0005
        /*0166*/ 	.short	0x0028
        /*0168*/ 	.byte	0x00, 0xf0, 0x11, 0x00


	//----- nvinfo : EIATTR_KPARAM_INFO
	.align		4
.L_52:
        /*016c*/ 	.byte	0x04, 0x17
        /*016e*/ 	.short	(.L_54 - .L_53)
.L_53:
        /*0170*/ 	.word	0x00000000
        /*0174*/ 	.short	0x0004
        /*0176*/ 	.short	0x0020
        /*0178*/ 	.byte	0x00, 0xf4, 0x21, 0x00


	//----- nvinfo : EIATTR_KPARAM_INFO
	.align		4
.L_54:
        /*017c*/ 	.byte	0x04, 0x17
        /*017e*/ 	.short	(.L_56 - .L_55)
.L_55:
        /*0180*/ 	.word	0x00000000
        /*0184*/ 	.short	0x0003
        /*0186*/ 	.short	0x0018
        /*0188*/ 	.byte	0x00, 0xf4, 0x21, 0x00


	//----- nvinfo : EIATTR_KPARAM_INFO
	.align		4
.L_56:
        /*018c*/ 	.byte	0x04, 0x17
        /*018e*/ 	.short	(.L_58 - .L_57)
.L_57:
        /*0190*/ 	.word	0x00000000
        /*0194*/ 	.short	0x0002
        /*0196*/ 	.short	0x0010
        /*0198*/ 	.byte	0x00, 0xf4, 0x21, 0x00


	//----- nvinfo : EIATTR_KPARAM_INFO
	.align		4
.L_58:
        /*019c*/ 	.byte	0x04, 0x17
        /*019e*/ 	.short	(.L_60 - .L_59)
.L_59:
        /*01a0*/ 	.word	0x00000000
        /*01a4*/ 	.short	0x0001
        /*01a6*/ 	.short	0x0008
        /*01a8*/ 	.byte	0x00, 0xf4, 0x21, 0x00


	//----- nvinfo : EIATTR_KPARAM_INFO
	.align		4
.L_60:
        /*01ac*/ 	.byte	0x04, 0x17
        /*01ae*/ 	.short	(.L_62 - .L_61)
.L_61:
        /*01b0*/ 	.word	0x00000000
        /*01b4*/ 	.short	0x0000
        /*01b6*/ 	.short	0x0000
        /*01b8*/ 	.byte	0x00, 0xf4, 0x21, 0x00


	//----- nvinfo : EIATTR_MAXREG_COUNT
	.align		4
.L_62:
        /*01bc*/ 	.byte	0x03, 0x1b
        /*01be*/ 	.short	0x00ff


	//----- nvinfo : EIATTR_NUM_BARRIERS
	.align		4
        /*01c0*/ 	.byte	0x02, 0x4c
        /*01c2*/ 	.byte	0x01
	.zero		1


	//----- nvinfo : EIATTR_ANNOTATIONS
	.align		4
        /*01c4*/ 	.byte	0x04, 0x55
        /*01c6*/ 	.short	(.L_64 - .L_63)


	//   ....[0]....
.L_63:
        /*01c8*/ 	.word	0x00000001
        /*01cc*/ 	.byte	0x40, 0x36, 0x00, 0x00, 0x01, 0x00, 0x00, 0x00, 0xa0, 0x36, 0x00, 0x00, 0x01, 0x00, 0x00, 0x00
        /* <DEDUP_REMOVED lines=17> */
        /*02ec*/ 	.byte	0xf0, 0x41, 0x00, 0x00, 0x01, 0x00, 0x00, 0x00, 0x10, 0x44, 0x00, 0x00


	//----- nvinfo : EIATTR_MERCURY_ISA_VERSION
	.align		4
.L_64:
        /*02f8*/ 	.byte	0x03, 0x5f
        /*02fa*/ 	.short	0x0000


	//----- nvinfo : EIATTR_COOP_GROUP_MASK_REGIDS
	.align		4
        /*02fc*/ 	.byte	0x04, 0x29
        /*02fe*/ 	.short	(.L_66 - .L_65)


	//   ....[0]....
.L_65:
        /*0300*/ 	.word	0xffffffff


	//   ....[1]....
        /*0304*/ 	.word	0xffffffff


	//   ....[2]....
        /*0308*/ 	.word	0xffffffff


	//   ....[3]....
        /*030c*/ 	.word	0xffffffff


	//   ....[4]....
        /*0310*/ 	.word	0xffffffff


	//   ....[5]....
        /*0314*/ 	.word	0xffffffff


	//   ....[6]....
        /*0318*/ 	.word	0xffffffff


	//   ....[7]....
        /*031c*/ 	.word	0xffffffff


	//   ....[8]....
        /*0320*/ 	.word	0xffffffff


	//   ....[9]....
        /*0324*/ 	.word	0xffffffff


	//   ....[10]....
        /*0328*/ 	.word	0xffffffff


	//   ....[11]....
        /*032c*/ 	.word	0xffffffff


	//   ....[12]....
        /*0330*/ 	.word	0xffffffff


	//   ....[13]....
        /*0334*/ 	.word	0xffffffff


	//   ....[14]....
        /*0338*/ 	.word	0xffffffff


	//   ....[15]....
        /*033c*/ 	.word	0xffffffff


	//----- nvinfo : EIATTR_COOP_GROUP_INSTR_OFFSETS
	.align		4
.L_66:
        /*0340*/ 	.byte	0x04, 0x28
        /*0342*/ 	.short	(.L_68 - .L_67)


	//   ....[0]....
.L_67:
        /*0344*/ 	.word	0x00004ed0


	//   ....[1]....
        /*0348*/ 	.word	0x00004ff0


	//   ....[2]....
        /*034c*/ 	.word	0x000050c0


	//   ....[3]....
        /*0350*/ 	.word	0x000051b0


	//   ....[4]....
        /*0354*/ 	.word	0x00005200


	//   ....[5]....
        /*0358*/ 	.word	0x00005230


	//   ....[6]....
        /*035c*/ 	.word	0x00005260


	//   ....[7]....
        /*0360*/ 	.word	0x000052b0


	//   ....[8]....
        /*0364*/ 	.word	0x000065b0


	//   ....[9]....
        /*0368*/ 	.word	0x000065c0


	//   ....[10]....
        /*036c*/ 	.word	0x000065d0


	//   ....[11]....
        /*0370*/ 	.word	0x000065e0


	//   ....[12]....
        /*0374*/ 	.word	0x00006900


	//   ....[13]....
        /*0378*/ 	.word	0x00006910


	//   ....[14]....
        /*037c*/ 	.word	0x00006930


	//   ....[15]....
        /*0380*/ 	.word	0x00006940


	//----- nvinfo : EIATTR_EXIT_INSTR_OFFSETS
	.align		4
.L_68:
        /*0384*/ 	.byte	0x04, 0x1c
        /*0386*/ 	.short	(.L_70 - .L_69)


	//   ....[0]....
.L_69:
        /*0388*/ 	.word	0x0000c0c0


	//----- nvinfo : EIATTR_REQNTID
	.align		4
.L_70:
        /*038c*/ 	.byte	0x04, 0x10
        /*038e*/ 	.short	(.L_72 - .L_71)
.L_71:
        /*0390*/ 	.word	0x00000100
        /*0394*/ 	.word	0x00000001
        /*0398*/ 	.word	0x00000001
.L_72:


//--------------------- .nv.callgraph             --------------------------
	.section	.nv.callgraph,"",@"SHT_CUDA_CALLGRAPH"
	.align	4
	.sectionentsize	8
	.align		4
        /*0000*/ 	.word	0x00000000
	.align		4
        /*0004*/ 	.word	0xffffffff
	.align		4
        /*0008*/ 	.word	0x00000000
	.align		4
        /*000c*/ 	.word	0xfffffffe
	.align		4
        /*0010*/ 	.word	0x00000000
	.align		4
        /*0014*/ 	.word	0xfffffffd
	.align		4
        /*0018*/ 	.word	0x00000000
	.align		4
        /*001c*/ 	.word	0xfffffffc


//--------------------- .nv.rel.action            --------------------------
	.section	.nv.rel.action,"",@"SHT_CUDA_RELOCINFO"
	.align	8
	.sectionentsize	8
        /*0000*/ 	.byte	0x73, 0x00, 0x00, 0x00, 0x00, 0x00, 0x00, 0x00, 0x00, 0x00, 0x00, 0x11, 0x25, 0x00, 0x05, 0x36


//--------------------- .nv.constant4             --------------------------
	.section	.nv.constant4,"a",@progbits
	.align	8
	.align		8
.nv.constant4:
        /*0000*/ 	.dword	_$_str


//--------------------- .nv.constant0.attn_fwd    --------------------------
	.section	.nv.constant0.attn_fwd,"a",@progbits
	.sectionflags	@""
	.align	4
.nv.constant0.attn_fwd:
	.zero		488


//--------------------- .text.attn_fwd            --------------------------
	.section	.text.attn_fwd,"ax",@progbits
	.sectioninfo	@"SHI_REGISTERS=255"
	.align	128
        .global         attn_fwd
        .type           attn_fwd,@function
        .size           attn_fwd,(.L_x_3 - attn_fwd)
        .other          attn_fwd,@"STO_CUDA_ENTRY STV_DEFAULT"
attn_fwd:
.text.attn_fwd:
[----:B------:R-:W-:Y:S02]  /*0000*/  MOV R1, c[0x0][0x28] ;  /* 0x00000a0000017a02 */ /* 0x000fe40000000f00 */
[----:B------:R-:W0:Y:S01]  /*0010*/  S2R R246, SR_TID.X ;  /* 0x0000000000f67919 */ /* 0x000e220000002100 */
[----:B------:R-:W-:Y:S01]  /*0020*/  MOV R223, c[0x0][0x198] ;  /* 0x0000660000df7a02 */ /* 0x000fe20000000f00 */
[----:B------:R-:W-:Y:S01]  /*0030*/  ULDC.64 UR4, c[0x0][0x118] ;  /* 0x0000460000047ab9 */ /* 0x000fe20000000a00 */
[----:B------:R-:W-:Y:S01]  /*0040*/  IADD3 R1, R1, -0x98, RZ ;  /* 0xffffff6801017810 */ /* 0x000fe20007ffe0ff */
[----:B------:R-:W1:Y:S01]  /*0050*/  S2R R0, SR_CTAID.X ;  /* 0x0000000000007919 */ /* 0x000e620000002500 */
[C---:B------:R-:W-:Y:S02]  /*0060*/  SHF.L.U32 R5, R223.reuse, 0x3, RZ ;  /* 0x00000003df057819 */ /* 0x040fe400000006ff */
[C---:B------:R-:W-:Y:S01]  /*0070*/  SHF.L.U32 R7, R223.reuse, 0x4, RZ ;  /* 0x00000004df077819 */ /* 0x040fe200000006ff */
[----:B------:R-:W2:Y:S01]  /*0080*/  S2R R248, SR_CTAID.Y ;  /* 0x0000000000f87919 */ /* 0x000ea20000002600 */
[----:B------:R-:W-:Y:S02]  /*0090*/  SHF.L.U32 R11, R223, 0x5, RZ ;  /* 0x00000005df0b7819 */ /* 0x000fe400000006ff */
[----:B0-----:R-:W-:-:S04]  /*00a0*/  LOP3.LUT R250, R246, 0xff, RZ, 0xc0, !PT ;  /* 0x000000fff6fa7812 */ /* 0x001fc800078ec0ff */
[----:B-1----:R-:W-:Y:S01]  /*00b0*/  LEA R2, R0, R250, 0x8 ;  /* 0x000000fa00027211 */ /* 0x002fe200078e40ff */
[----:B--2---:R-:W-:-:S04]  /*00c0*/  IMAD R0, R248, c[0x0][0x190], RZ ;  /* 0x00006400f8007a24 */ /* 0x004fc800078e02ff */
[----:B------:R-:W-:Y:S01]  /*00d0*/  IMAD R2, R2, c[0x0][0x194], RZ ;  /* 0x0000650002027a24 */ /* 0x000fe200078e02ff */
[C---:B------:R-:W-:Y:S01]  /*00e0*/  SHF.L.U32 R8, R0.reuse, 0x1, RZ ;  /* 0x0000000100087819 */ /* 0x040fe200000006ff */
[----:B------:R-:W-:-:S03]  /*00f0*/  IMAD.HI R0, R0, 0x2, RZ ;  /* 0x0000000200007827 */ /* 0x000fc600078e02ff */
[C---:B------:R-:W-:Y:S01]  /*0100*/  SHF.L.U32 R9, R2.reuse, 0x1, RZ ;  /* 0x0000000102097819 */ /* 0x040fe200000006ff */
[----:B------:R-:W-:-:S03]  /*0110*/  IMAD.HI R3, R2, 0x2, RZ ;  /* 0x0000000202037827 */ /* 0x000fc600078e02ff */
[----:B------:R-:W-:-:S04]  /*0120*/  IADD3 R8, P0, P1, R9, c[0x0][0x160], R8 ;  /* 0x0000580009087a10 */ /* 0x000fc8000791e008 */
[----:B------:R-:W-:Y:S02]  /*0130*/  IADD3.X R9, R3, c[0x0][0x164], R0, P0, P1 ;  /* 0x0000590003097a10 */ /* 0x000fe400007e2400 */
[CC--:B------:R-:W-:Y:S02]  /*0140*/  LEA R2, P0, R223.reuse, R8.reuse, 0x4 ;  /* 0x00000008df027211 */ /* 0x0c0fe400078020ff */
[CC--:B------:R-:W-:Y:S02]  /*0150*/  LEA R4, P1, R223.reuse, R8.reuse, 0x5 ;  /* 0x00000008df047211 */ /* 0x0c0fe400078228ff */
[CC--:B------:R-:W-:Y:S01]  /*0160*/  LEA R6, P2, R223.reuse, R8.reuse, 0x6 ;  /* 0x00000008df067211 */ /* 0x0c0fe200078430ff */
[----:B------:R-:W-:Y:S01]  /*0170*/  IMAD R17, R223, 0x90, RZ ;  /* 0x00000090df117824 */ /* 0x000fe200078e02ff */
[-C--:B------:R-:W-:Y:S02]  /*0180*/  LEA.HI.X.SX32 R3, R5, R9.reuse, 0x1, P0 ;  /* 0x0000000905037211 */ /* 0x080fe400000f0eff */
[-C--:B------:R-:W-:Y:S01]  /*0190*/  LEA.HI.X.SX32 R5, R7, R9.reuse, 0x1, P1 ;  /* 0x0000000907057211 */ /* 0x080fe200008f0eff */
[----:B------:R-:W-:Y:S01]  /*01a0*/  IMAD R13, R223, 0xa, RZ ;  /* 0x0000000adf0d7824 */ /* 0x000fe200078e02ff */
[-C--:B------:R-:W-:Y:S01]  /*01b0*/  LEA.HI.X.SX32 R7, R11, R9.reuse, 0x1, P2 ;  /* 0x000000090b077211 */ /* 0x080fe200010f0eff */
[C---:B------:R-:W-:Y:S01]  /*01c0*/  IMAD R31, R223.reuse, 0x48, RZ ;  /* 0x00000048df1f7824 */ /* 0x040fe200078e02ff */
[C---:B------:R-:W-:Y:S01]  /*01d0*/  SHF.L.U32 R15, R223.reuse, 0x6, RZ ;  /* 0x00000006df0f7819 */ /* 0x040fe200000006ff */
[C---:B------:R-:W-:Y:S01]  /*01e0*/  IMAD R19, R223.reuse, 0x14, RZ ;  /* 0x00000014df137824 */ /* 0x040fe200078e02ff */
[CC--:B------:R-:W-:Y:S01]  /*01f0*/  LEA R14, P0, R223.reuse, R8.reuse, 0x7 ;  /* 0x00000008df0e7211 */ /* 0x0c0fe200078038ff */
[----:B------:R-:W-:Y:S01]  /*0200*/  IMAD R21, R223, 0x28, RZ ;  /* 0x00000028df157824 */ /* 0x000fe200078e02ff */
[----:B------:R-:W-:Y:S01]  /*0210*/  IADD3 R16, P2, R17, R8, RZ ;  /* 0x0000000811107210 */ /* 0x000fe20007f5e0ff */
[----:B------:R0:W2:Y:S01]  /*0220*/  LDG.E.U16 R244, [R6.64] ;  /* 0x0000000406f47981 */ /* 0x0000a2000c1e1500 */
[----:B------:R-:W-:-:S02]  /*0230*/  LEA.HI.X.SX32 R15, R15, R9, 0x1, P0 ;  /* 0x000000090f0f7211 */ /* 0x000fc400000f0eff */
[C---:B------:R-:W-:Y:S01]  /*0240*/  LEA R11, R223.reuse, R223, 0x2 ;  /* 0x000000dfdf0b7211 */ /* 0x040fe200078e10ff */
[----:B------:R-:W-:Y:S01]  /*0250*/  IMAD R25, R223, 0xa0, RZ ;  /* 0x000000a0df197824 */ /* 0x000fe200078e02ff */
[-C--:B------:R-:W-:Y:S01]  /*0260*/  IADD3 R10, P1, R19, R8.reuse, RZ ;  /* 0x00000008130a7210 */ /* 0x080fe20007f3e0ff */
[----:B------:R1:W3:Y:S01]  /*0270*/  LDG.E.U16 R243, [R14.64] ;  /* 0x000000040ef37981 */ /* 0x0002e2000c1e1500 */
[-C--:B------:R-:W-:Y:S02]  /*0280*/  LEA.HI.X.SX32 R17, R31, R9.reuse, 0x1, P2 ;  /* 0x000000091f117211 */ /* 0x080fe400010f0eff */
[-C--:B0-----:R-:W-:Y:S01]  /*0290*/  IADD3 R6, P0, R13, R8.reuse, RZ ;  /* 0x000000080d067210 */ /* 0x081fe20007f1e0ff */
[----:B------:R-:W-:Y:S01]  /*02a0*/  IMAD R23, R223, 0x30, RZ ;  /* 0x00000030df177824 */ /* 0x000fe200078e02ff */
[----:B------:R-:W-:Y:S01]  /*02b0*/  IADD3 R12, P2, R21, R8, RZ ;  /* 0x00000008150c7210 */ /* 0x000fe20007f5e0ff */
[----:B------:R0:W4:Y:S01]  /*02c0*/  LDG.E.U16 R242, [R16.64] ;  /* 0x0000000410f27981 */ /* 0x000122000c1e1500 */
[----:B------:R-:W-:-:S02]  /*02d0*/  LEA.HI.X.SX32 R7, R11, R9, 0x1, P0 ;  /* 0x000000090b077211 */ /* 0x000fc400000f0eff */
[-C--:B------:R-:W-:Y:S01]  /*02e0*/  LEA.HI.X.SX32 R11, R13, R9.reuse, 0x1, P1 ;  /* 0x000000090d0b7211 */ /* 0x080fe200008f0eff */
[----:B------:R5:W2:Y:S01]  /*02f0*/  LDG.E.U16 R245, [R4.64] ;  /* 0x0000000404f57981 */ /* 0x000aa2000c1e1500 */
[----:B------:R-:W-:Y:S01]  /*0300*/  LEA.HI.X.SX32 R13, R19, R9, 0x1, P2 ;  /* 0x00000009130d7211 */ /* 0x000fe200010f0eff */
[C---:B------:R-:W-:Y:S02]  /*0310*/  IMAD R19, R223.reuse, 0x50, RZ ;  /* 0x00000050df137824 */ /* 0x040fe400078e02ff */
[----:B-1----:R-:W-:Y:S01]  /*0320*/  IMAD R15, R223, 0xb0, RZ ;  /* 0x000000b0df0f7824 */ /* 0x002fe200078e02ff */
[----:B------:R1:W2:Y:S02]  /*0330*/  LDG.E.U16 R2, [R2.64] ;  /* 0x0000000402027981 */ /* 0x0002a4000c1e1500 */
[-C--:B------:R-:W-:Y:S01]  /*0340*/  IADD3 R14, P0, R19, R8.reuse, RZ ;  /* 0x00000008130e7210 */ /* 0x080fe20007f1e0ff */
[----:B------:R-:W-:Y:S01]  /*0350*/  IMAD R89, R223, 0x18, RZ ;  /* 0x00000018df597824 */ /* 0x000fe200078e02ff */
[-C--:B0-----:R-:W-:Y:S01]  /*0360*/  IADD3 R16, P1, R25, R8.reuse, RZ ;  /* 0x0000000819107210 */ /* 0x081fe20007f3e0ff */
[----:B-----5:R0:W5:Y:S01]  /*0370*/  LDG.E.U16 R5, [R10.64] ;  /* 0x000000040a057981 */ /* 0x020162000c1e1500 */
[----:B------:R-:W-:-:S02]  /*0380*/  IADD3 R18, P2, R15, R8, RZ ;  /* 0x000000080f127210 */ /* 0x000fc40007f5e0ff */
[-C--:B------:R-:W-:Y:S01]  /*0390*/  LEA.HI.X.SX32 R15, R21, R9.reuse, 0x1, P0 ;  /* 0x00000009150f7211 */ /* 0x080fe200000f0eff */
[----:B------:R0:W2:Y:S01]  /*03a0*/  LDG.E.U16 R4, [R12.64] ;  /* 0x000000040c047981 */ /* 0x0000a2000c1e1500 */
[----:B------:R-:W-:Y:S01]  /*03b0*/  LEA.HI.X.SX32 R17, R19, R9, 0x1, P1 ;  /* 0x0000000913117211 */ /* 0x000fe200008f0eff */
[----:B------:R-:W-:Y:S02]  /*03c0*/  IMAD R25, R223, 0xc0, RZ ;  /* 0x000000c0df197824 */ /* 0x000fe400078e02ff */
[----:B-1----:R1:W2:Y:S01]  /*03d0*/  LDG.E.U16 R3, [R6.64] ;  /* 0x0000000406037981 */ /* 0x0022a2000c1e1500 */
[----:B0-----:R-:W-:-:S03]  /*03e0*/  IADD3 R10, P0, R23, R8, RZ ;  /* 0x00000008170a7210 */ /* 0x001fc60007f1e0ff */
[----:B------:R0:W2:Y:S01]  /*03f0*/  LDG.E.U16 R240, [R16.64] ;  /* 0x0000000410f07981 */ /* 0x0000a2000c1e1500 */
[----:B------:R-:W-:Y:S01]  /*0400*/  LEA.HI.X.SX32 R11, R89, R9, 0x1, P0 ;  /* 0x00000009590b7211 */ /* 0x000fe200000f0eff */
[C---:B------:R-:W-:Y:S02]  /*0410*/  IMAD R13, R223.reuse, 0x60, RZ ;  /* 0x00000060df0d7824 */ /* 0x040fe400078e02ff */
[----:B------:R0:W2:Y:S01]  /*0420*/  LDG.E.U16 R241, [R14.64] ;  /* 0x000000040ef17981 */ /* 0x0000a2000c1e1500 */
[----:B------:R-:W-:-:S03]  /*0430*/  IMAD R21, R223, 0x38, RZ ;  /* 0x00000038df157824 */ /* 0x000fc600078e02ff */
[----:B-1----:R1:W2:Y:S01]  /*0440*/  LDG.E.U16 R6, [R10.64] ;  /* 0x000000040a067981 */ /* 0x0022a2000c1e1500 */
[----:B0-----:R-:W-:Y:S01]  /*0450*/  IMAD R17, R223, 0x92, RZ ;  /* 0x00000092df117824 */ /* 0x001fe200078e02ff */
[-C--:B------:R-:W-:Y:S01]  /*0460*/  IADD3 R16, P5, R13, R8.reuse, RZ ;  /* 0x000000080d107210 */ /* 0x080fe20007fbe0ff */
[C---:B------:R-:W-:Y:S02]  /*0470*/  IMAD R101, R223.reuse, 0x58, RZ ;  /* 0x00000058df657824 */ /* 0x040fe400078e02ff */
[----:B------:R-:W-:Y:S01]  /*0480*/  IMAD R15, R223, 0x70, RZ ;  /* 0x00000070df0f7824 */ /* 0x000fe200078e02ff */
[-C--:B------:R-:W-:Y:S01]  /*0490*/  IADD3 R22, P3, R17, R8.reuse, RZ ;  /* 0x0000000811167210 */ /* 0x080fe20007f7e0ff */
[----:B-1----:R-:W-:Y:S01]  /*04a0*/  IMAD R11, R223, 0x82, RZ ;  /* 0x00000082df0b7824 */ /* 0x002fe200078e02ff */
[-C--:B------:R-:W-:Y:S01]  /*04b0*/  IADD3 R10, P6, R25, R8.reuse, RZ ;  /* 0x00000008190a7210 */ /* 0x080fe20007fde0ff */
[----:B------:R-:W-:Y:S01]  /*04c0*/  IMAD R143, R223, 0x1c, RZ ;  /* 0x0000001cdf8f7824 */ /* 0x000fe200078e02ff */
[----:B------:R-:W-:Y:S01]  /*04d0*/  LEA.HI.X.SX32 R17, R23, R9, 0x1, P5 ;  /* 0x0000000917117211 */ /* 0x000fe200028f0eff */
[----:B------:R-:W-:Y:S01]  /*04e0*/  IMAD R27, R223, 0xb2, RZ ;  /* 0x000000b2df1b7824 */ /* 0x000fe200078e02ff */
[----:B------:R-:W-:-:S02]  /*04f0*/  IADD3 R20, P0, R11, R8, RZ ;  /* 0x000000080b147210 */ /* 0x000fc40007f1e0ff */
[-C--:B------:R-:W-:Y:S01]  /*0500*/  IADD3 R24, P5, R21, R8.reuse, RZ ;  /* 0x0000000815187210 */ /* 0x080fe20007fbe0ff */
[----:B------:R-:W-:Y:S01]  /*0510*/  IMAD R32, R223, 0xc2, RZ ;  /* 0x000000c2df207824 */ /* 0x000fe200078e02ff */
[-C--:B------:R-:W-:Y:S01]  /*0520*/  LEA.HI.X.SX32 R11, R13, R9.reuse, 0x1, P6 ;  /* 0x000000090d0b7211 */ /* 0x080fe200030f0eff */
[----:B------:R-:W-:Y:S01]  /*0530*/  IMAD R12, R223, 0xd0, RZ ;  /* 0x000000d0df0c7824 */ /* 0x000fe200078e02ff */
[-C--:B------:R-:W-:Y:S01]  /*0540*/  IADD3 R26, P6, R15, R8.reuse, RZ ;  /* 0x000000080f1a7210 */ /* 0x080fe20007fde0ff */
[----:B------:R-:W-:Y:S01]  /*0550*/  IMAD R14, R223, 0xe0, RZ ;  /* 0x000000e0df0e7824 */ /* 0x000fe200078e02ff */
[-C--:B------:R-:W-:Y:S01]  /*0560*/  LEA.HI.X.SX32 R19, R101, R9.reuse, 0x1, P2 ;  /* 0x0000000965137211 */ /* 0x080fe200010f0eff */
[----:B------:R-:W-:Y:S01]  /*0570*/  IMAD R33, R223, 0x49, RZ ;  /* 0x00000049df217824 */ /* 0x000fe200078e02ff */
[-C--:B------:R-:W-:Y:S01]  /*0580*/  LEA.HI.X.SX32 R25, R143, R9.reuse, 0x1, P5 ;  /* 0x000000098f197211 */ /* 0x080fe200028f0eff */
[----:B------:R-:W-:Y:S01]  /*0590*/  IMAD R47, R223, 0x61, RZ ;  /* 0x00000061df2f7824 */ /* 0x000fe200078e02ff */
[-C--:B------:R-:W-:Y:S01]  /*05a0*/  IADD3 R30, P5, R27, R8.reuse, RZ ;  /* 0x000000081b1e7210 */ /* 0x080fe20007fbe0ff */
[----:B------:R-:W-:Y:S01]  /*05b0*/  IMAD R65, R223, 0x12, RZ ;  /* 0x00000012df417824 */ /* 0x000fe200078e02ff */
[-C--:B------:R-:W-:Y:S01]  /*05c0*/  LEA.HI.X.SX32 R27, R21, R9.reuse, 0x1, P6 ;  /* 0x00000009151b7211 */ /* 0x080fe200030f0eff */
[----:B------:R0:W2:Y:S01]  /*05d0*/  LDG.E.U16 R7, [R18.64] ;  /* 0x0000000412077981 */ /* 0x0000a2000c1e1500 */
[-C--:B------:R-:W-:Y:S01]  /*05e0*/  IADD3 R32, P6, R32, R8.reuse, RZ ;  /* 0x0000000820207210 */ /* 0x080fe20007fde0ff */
[C---:B------:R-:W-:Y:S01]  /*05f0*/  IMAD R49, R223.reuse, 0x68, RZ ;  /* 0x00000068df317824 */ /* 0x040fe200078e02ff */
[-C--:B------:R-:W-:Y:S01]  /*0600*/  IADD3 R12, P4, R12, R8.reuse, RZ ;  /* 0x000000080c0c7210 */ /* 0x080fe20007f9e0ff */
[C---:B------:R-:W-:Y:S01]  /*0610*/  IMAD R34, R223.reuse, 0xd2, RZ ;  /* 0x000000d2df227824 */ /* 0x040fe200078e02ff */
[-C--:B------:R-:W-:Y:S01]  /*0620*/  IADD3 R14, P1, R14, R8.reuse, RZ ;  /* 0x000000080e0e7210 */ /* 0x080fe20007f3e0ff */
[----:B------:R-:W-:Y:S01]  /*0630*/  IMAD R45, R223, 0x42, RZ ;  /* 0x00000042df2d7824 */ /* 0x000fe200078e02ff */
[----:B------:R-:W-:Y:S01]  /*0640*/  LEA.HI.X.SX32 R23, R33, R9, 0x1, P3 ;  /* 0x0000000921177211 */ /* 0x000fe200018f0eff */
[C---:B------:R-:W-:Y:S01]  /*0650*/  IMAD R35, R223.reuse, 0x51, RZ ;  /* 0x00000051df237824 */ /* 0x040fe200078e02ff */
[C---:B------:R-:W-:Y:S01]  /*0660*/  LEA R39, R223.reuse, R223, 0x3 ;  /* 0x000000dfdf277211 */ /* 0x040fe200078e18ff */
[----:B0-----:R-:W-:Y:S01]  /*0670*/  IMAD R19, R223, 0xa2, RZ ;  /* 0x000000a2df137824 */ /* 0x001fe200078e02ff */
[----:B------:R-:W-:Y:S01]  /*0680*/  LEA.HI.X.SX32 R33, R47, R9, 0x1, P6 ;  /* 0x000000092f217211 */ /* 0x000fe200030f0eff */
[----:B------:R-:W-:Y:S01]  /*0690*/  IMAD R61, R223, 0x69, RZ ;  /* 0x00000069df3d7824 */ /* 0x000fe200078e02ff */
[----:B------:R-:W-:-:S02]  /*06a0*/  IADD3 R46, P6, R65, R8, RZ ;  /* 0x00000008412e7210 */ /* 0x000fc40007fde0ff */
[C---:B------:R-:W-:Y:S01]  /*06b0*/  LEA R29, R223.reuse, R223, 0x6 ;  /* 0x000000dfdf1d7211 */ /* 0x040fe200078e30ff */
[----:B------:R-:W-:Y:S01]  /*06c0*/  IMAD R91, R223, 0x22, RZ ;  /* 0x00000022df5b7824 */ /* 0x000fe200078e02ff */
[----:B------:R-:W-:Y:S01]  /*06d0*/  LEA.HI.X.SX32 R13, R49, R9, 0x1, P4 ;  /* 0x00000009310d7211 */ /* 0x000fe200020f0eff */
[----:B------:R-:W-:Y:S01]  /*06e0*/  IMAD R81, R223, 0x72, RZ ;  /* 0x00000072df517824 */ /* 0x000fe200078e02ff */
[-C--:B------:R-:W-:Y:S02]  /*06f0*/  IADD3 R28, P4, R19, R8.reuse, RZ ;  /* 0x00000008131c7210 */ /* 0x080fe40007f9e0ff */
[C---:B------:R-:W-:Y:S01]  /*0700*/  LEA R53, R223.reuse, R223, 0x5 ;  /* 0x000000dfdf357211 */ /* 0x040fe200078e28ff */
[----:B------:R-:W-:Y:S01]  /*0710*/  IMAD R18, R223, 0xf0, RZ ;  /* 0x000000f0df127824 */ /* 0x000fe200078e02ff */
[-C--:B------:R-:W-:Y:S01]  /*0720*/  LEA.HI.X.SX32 R15, R15, R9.reuse, 0x1, P1 ;  /* 0x000000090f0f7211 */ /* 0x080fe200008f0eff */
[C---:B------:R-:W-:Y:S01]  /*0730*/  IMAD R67, R223.reuse, 0x52, RZ ;  /* 0x00000052df437824 */ /* 0x040fe200078e02ff */
[----:B------:R-:W-:Y:S01]  /*0740*/  IADD3 R34, P1, R34, R8, RZ ;  /* 0x0000000822227210 */ /* 0x000fe20007f3e0ff */
[----:B------:R-:W-:Y:S01]  /*0750*/  IMAD R59, R223, 0x39, RZ ;  /* 0x00000039df3b7824 */ /* 0x000fe200078e02ff */
[----:B------:R-:W-:-:S02]  /*0760*/  LEA.HI.X.SX32 R47, R39, R9, 0x1, P6 ;  /* 0x00000009272f7211 */ /* 0x000fc400030f0eff */
[C---:B------:R-:W-:Y:S01]  /*0770*/  LEA R41, R223.reuse, R223, 0x4 ;  /* 0x000000dfdf297211 */ /* 0x040fe200078e20ff */
        /* <DEDUP_REMOVED lines=11> */
[----:B------:R-:W-:Y:S01]  /*0830*/  LEA.HI.X.SX32 R53, R53, R9, 0x1, P6 ;  /* 0x0000000935357211 */ /* 0x000fe200030f0eff */
[----:B------:R-:W-:Y:S01]  /*0840*/  IMAD R78, R223, 0x34, RZ ;  /* 0x00000034df4e7824 */ /* 0x000fe200078e02ff */
[----:B------:R-:W-:-:S02]  /*0850*/  IADD3 R58, P6, R81, R8, RZ ;  /* 0x00000008513a7210 */ /* 0x000fc40007fde0ff */
[C---:B------:R-:W-:Y:S01]  /*0860*/  SHF.L.U32 R75, R223.reuse, 0x1, RZ ;  /* 0x00000001df4b7819 */ /* 0x040fe200000006ff */
[----:B------:R-:W-:Y:S01]  /*0870*/  IMAD R37, R223, 0x59, RZ ;  /* 0x00000059df257824 */ /* 0x000fe200078e02ff */
[-C--:B------:R-:W-:Y:S01]  /*0880*/  IADD3 R42, P4, R49, R8.reuse, RZ ;  /* 0x00000008312a7210 */ /* 0x080fe20007f9e0ff */
[----:B------:R-:W-:Y:S01]  /*0890*/  IMAD R71, R223, 0x1a, RZ ;  /* 0x0000001adf477824 */ /* 0x000fe200078e02ff */
[-C--:B------:R-:W-:Y:S01]  /*08a0*/  LEA.HI.X.SX32 R49, R41, R9.reuse, 0x1, P1 ;  /* 0x0000000929317211 */ /* 0x080fe200008f0eff */
[C---:B------:R-:W-:Y:S01]  /*08b0*/  IMAD R50, R223.reuse, 0x71, RZ ;  /* 0x00000071df327824 */ /* 0x040fe200078e02ff */
[-C--:B------:R-:W-:Y:S01]  /*08c0*/  IADD3 R18, P2, R18, R8.reuse, RZ ;  /* 0x0000000812127210 */ /* 0x080fe20007f5e0ff */
[----:B------:R-:W-:Y:S01]  /*08d0*/  IMAD R97, R223, 0x32, RZ ;  /* 0x00000032df617824 */ /* 0x000fe200078e02ff */
[-C--:B------:R-:W-:Y:S01]  /*08e0*/  IADD3 R54, P1, R67, R8.reuse, RZ ;  /* 0x0000000843367210 */ /* 0x080fe20007f3e0ff */
[----:B------:R-:W-:Y:S01]  /*08f0*/  IMAD R66, R223, 0xa4, RZ ;  /* 0x000000a4df427824 */ /* 0x000fe200078e02ff */
[-C--:B------:R-:W-:Y:S01]  /*0900*/  LEA.HI.X.SX32 R59, R59, R9.reuse, 0x1, P6 ;  /* 0x000000093b3b7211 */ /* 0x080fe200030f0eff */
[----:B------:R-:W-:Y:S01]  /*0910*/  IMAD R43, R223, 0xd, RZ ;  /* 0x0000000ddf2b7824 */ /* 0x000fe200078e02ff */
[-C--:B------:R-:W-:Y:S01]  /*0920*/  IADD3 R64, P6, R69, R8.reuse, RZ ;  /* 0x0000000845407210 */ /* 0x080fe20007fde0ff */
[C---:B------:R-:W-:Y:S01]  /*0930*/  IMAD R72, R223.reuse, 0xb4, RZ ;  /* 0x000000b4df487824 */ /* 0x040fe200078e02ff */
[-C--:B------:R-:W-:Y:S01]  /*0940*/  IADD3 R38, P0, R38, R8.reuse, RZ ;  /* 0x0000000826267210 */ /* 0x080fe20007f1e0ff */
[C---:B------:R-:W-:Y:S01]  /*0950*/  IMAD R76, R223.reuse, 0xc4, RZ ;  /* 0x000000c4df4c7824 */ /* 0x040fe200078e02ff */
[-C--:B------:R-:W-:Y:S01]  /*0960*/  LEA.HI.X.SX32 R19, R114, R9.reuse, 0x1, P2 ;  /* 0x0000000972137211 */ /* 0x080fe200010f0eff */
        /* <DEDUP_REMOVED lines=11> */
[-C--:B------:R-:W-:Y:S01]  /*0a20*/  LEA.HI.X.SX32 R39, R68, R9.reuse, 0x1, P0 ;  /* 0x0000000944277211 */ /* 0x080fe200000f0eff */
[C---:B------:R-:W-:Y:S01]  /*0a30*/  IMAD R79, R223.reuse, 0xa6, RZ ;  /* 0x000000a6df4f7824 */ /* 0x040fe200078e02ff */
        /* <DEDUP_REMOVED lines=8> */
[CC--:B------:R-:W-:Y:S01]  /*0ac0*/  LEA.HI.X.SX32 R61, R223.reuse, R9.reuse, 0x1, P1 ;  /* 0x00000009df3d7211 */ /* 0x0c0fe200008f0eff */
[----:B------:R-:W-:Y:S01]  /*0ad0*/  IMAD R153, R223, 0x74, RZ ;  /* 0x00000074df997824 */ /* 0x000fe200078e02ff */
[-C--:B------:R-:W-:Y:S01]  /*0ae0*/  IADD3 R50, P2, R97, R8.reuse, RZ ;  /* 0x0000000861327210 */ /* 0x080fe20007f5e0ff */
[C---:B------:R-:W-:Y:S01]  /*0af0*/  IMAD R99, R223.reuse, 0xc6, RZ ;  /* 0x000000c6df637824 */ /* 0x040fe200078e02ff */
[-C--:B------:R-:W-:Y:S01]  /*0b00*/  IADD3 R66, P1, R66, R8.reuse, RZ ;  /* 0x0000000842427210 */ /* 0x080fe20007f3e0ff */
[----:B------:R-:W-:Y:S01]  /*0b10*/  IMAD R160, R223, 0x3a, RZ ;  /* 0x0000003adfa07824 */ /* 0x000fe200078e02ff */
[-C--:B------:R-:W-:Y:S01]  /*0b20*/  LEA.HI.X.SX32 R41, R69, R9.reuse, 0x1, P3 ;  /* 0x0000000945297211 */ /* 0x080fe200018f0eff */
[----:B------:R-:W-:Y:S01]  /*0b30*/  IMAD R83, R223, 0xd6, RZ ;  /* 0x000000d6df537824 */ /* 0x000fe200078e02ff */
[-C--:B------:R-:W-:Y:S01]  /*0b40*/  LEA.HI.X.SX32 R71, R71, R9.reuse, 0x1, P6 ;  /* 0x0000000947477211 */ /* 0x080fe200030f0eff */
[C---:B------:R-:W-:Y:S01]  /*0b50*/  IMAD R44, R223.reuse, 0x84, RZ ;  /* 0x00000084df2c7824 */ /* 0x040fe200078e02ff */
[-C--:B------:R-:W-:Y:S01]  /*0b60*/  IADD3 R72, P3, R72, R8.reuse, RZ ;  /* 0x0000000848487210 */ /* 0x080fe20007f7e0ff */
[----:B------:R-:W-:Y:S01]  /*0b70*/  IMAD R57, R223, 0x31, RZ ;  /* 0x00000031df397824 */ /* 0x000fe200078e02ff */
[-C--:B------:R-:W-:Y:S01]  /*0b80*/  LEA.HI.X.SX32 R69, R43, R9.reuse, 0x1, P0 ;  /* 0x000000092b457211 */ /* 0x080fe200000f0eff */
        /* <DEDUP_REMOVED lines=9> */
[-C--:B------:R-:W-:Y:S01]  /*0c20*/  LEA.HI.X.SX32 R67, R67, R9.reuse, 0x1, P1 ;  /* 0x0000000943437211 */ /* 0x080fe200008f0eff */
[----:B------:R-:W-:Y:S01]  /*0c30*/  IMAD R139, R223, 0x16, RZ ;  /* 0x00000016df8b7824 */ /* 0x000fe200078e02ff */
[-C--:B------:R-:W-:Y:S01]  /*0c40*/  IADD3 R56, P2, R77, R8.reuse, RZ ;  /* 0x000000084d387210 */ /* 0x080fe20007f5e0ff */
[----:B------:R-:W-:Y:S01]  /*0c50*/  IMAD R63, R223, 0xf4, RZ ;  /* 0x000000f4df3f7824 */ /* 0x000fe200078e02ff */
[-C--:B------:R-:W-:Y:S01]  /*0c60*/  IADD3 R86, P1, R73, R8.reuse, RZ ;  /* 0x0000000849567210 */ /* 0x080fe20007f3e0ff */
[C---:B------:R-:W-:Y:S01]  /*0c70*/  IMAD R162, R223.reuse, 0x4a, RZ ;  /* 0x0000004adfa27824 */ /* 0x040fe200078e02ff */
[-C--:B------:R-:W-:Y:S01]  /*0c80*/  LEA.HI.X.SX32 R73, R164, R9.reuse, 0x1, P3 ;  /* 0x00000009a4497211 */ /* 0x080fe200018f0eff */
[----:B------:R-:W-:Y:S01]  /*0c90*/  IMAD R141, R223, 0x54, RZ ;  /* 0x00000054df8d7824 */ /* 0x000fe200078e02ff */
[-C--:B------:R-:W-:Y:S01]  /*0ca0*/  LEA.HI.X.SX32 R77, R77, R9.reuse, 0x1, P6 ;  /* 0x000000094d4d7211 */ /* 0x080fe200030f0eff */
[----:B------:R-:W-:Y:S01]  /*0cb0*/  IMAD R84, R223, 0x86, RZ ;  /* 0x00000086df547824 */ /* 0x000fe200078e02ff */
[-C--:B------:R-:W-:Y:S01]  /*0cc0*/  IADD3 R88, P3, R79, R8.reuse, RZ ;  /* 0x000000084f587210 */ /* 0x080fe20007f7e0ff */
[----:B------:R-:W-:Y:S01]  /*0cd0*/  IMAD R119, R223, 0xb, RZ ;  /* 0x0000000bdf777824 */ /* 0x000fe200078e02ff */
[-C--:B------:R-:W-:Y:S01]  /*0ce0*/  IADD3 R90, P6, R133, R8.reuse, RZ ;  /* 0x00000008855a7210 */ /* 0x080fe20007fde0ff */
[----:B------:R-:W-:Y:S01]  /*0cf0*/  IMAD R159, R223, 0x36, RZ ;  /* 0x00000036df9f7824 */ /* 0x000fe200078e02ff */
[----:B------:R-:W-:Y:S01]  /*0d00*/  LEA.HI.X.SX32 R79, R155, R9, 0x1, P4 ;  /* 0x000000099b4f7211 */ /* 0x000fe200020f0eff */
[----:B------:R-:W-:Y:S01]  /*0d10*/  IMAD R203, R223, 0x46, RZ ;  /* 0x00000046dfcb7824 */ /* 0x000fe200078e02ff */
[----:B------:R-:W-:-:S02]  /*0d20*/  IADD3 R92, P4, R95, R8, RZ ;  /* 0x000000085f5c7210 */ /* 0x000fc40007f9e0ff */
        /* <DEDUP_REMOVED lines=8> */
[-C--:B------:R-:W-:Y:S01]  /*0db0*/  IADD3 R98, P4, R153, R8.reuse, RZ ;  /* 0x0000000899627210 */ /* 0x080fe20007f9e0ff */
[----:B------:R-:W-:Y:S01]  /*0dc0*/  IMAD R125, R223, 0x23, RZ ;  /* 0x00000023df7d7824 */ /* 0x000fe200078e02ff */
[-C--:B------:R-:W-:Y:S01]  /*0dd0*/  LEA.HI.X.SX32 R97, R97, R9.reuse, 0x1, P6 ;  /* 0x0000000961617211 */ /* 0x080fe200030f0eff */
[C---:B------:R-:W-:Y:S01]  /*0de0*/  IMAD R108, R223.reuse, 0xf6, RZ ;  /* 0x000000f6df6c7824 */ /* 0x040fe200078e02ff */
[CC--:B------:R-:W-:Y:S01]  /*0df0*/  LEA R74, P0, R223.reuse, R8.reuse, 0x2 ;  /* 0x00000008df4a7211 */ /* 0x0c0fe200078010ff */
[----:B------:R-:W-:Y:S01]  /*0e00*/  IMAD R112, R223, 0x53, RZ ;  /* 0x00000053df707824 */ /* 0x000fe200078e02ff */
[-C--:B------:R-:W-:Y:S01]  /*0e10*/  IADD3 R102, P6, R99, R8.reuse, RZ ;  /* 0x0000000863667210 */ /* 0x080fe20007fde0ff */
[C---:B------:R-:W-:Y:S01]  /*0e20*/  IMAD R211, R223.reuse, 0x66, RZ ;  /* 0x00000066dfd37824 */ /* 0x040fe200078e02ff */
[-C--:B------:R-:W-:Y:S01]  /*0e30*/  LEA.HI.X.SX32 R99, R160, R9.reuse, 0x1, P4 ;  /* 0x00000009a0637211 */ /* 0x080fe200020f0eff */
        /* <DEDUP_REMOVED lines=10> */
[C---:B------:R-:W-:Y:S01]  /*0ee0*/  IMAD R129, R223.reuse, 0x33, RZ ;  /* 0x00000033df817824 */ /* 0x040fe200078e02ff */
        /* <DEDUP_REMOVED lines=31> */
[C---:B------:R-:W-:Y:S01]  /*10e0*/  IMAD R161, R223.reuse, 0x1d, RZ ;  /* 0x0000001ddfa17824 */ /* 0x040fe200078e02ff */
[----:B------:R-:W-:Y:S01]  /*10f0*/  IADD3 R100, P0, R100, R8, RZ ;  /* 0x0000000864647210 */ /* 0x000fe20007f1e0ff */
[----:B------:R-:W-:Y:S01]  /*1100*/  IMAD R176, R223, 0x9a, RZ ;  /* 0x0000009adfb07824 */ /* 0x000fe200078e02ff */
[----:B------:R-:W-:-:S02]  /*1110*/  LEA.HI.X.SX32 R85, R85, R9, 0x1, P2 ;  /* 0x0000000955557211 */ /* 0x000fc400010f0eff */
[C---:B------:R-:W-:Y:S01]  /*1120*/  SHF.L.U32 R145, R223.reuse, 0x2, RZ ;  /* 0x00000002df917819 */ /* 0x040fe200000006ff */
        /* <DEDUP_REMOVED lines=9> */
[-C--:B------:R-:W-:Y:S01]  /*11c0*/  LEA.HI.X.SX32 R125, R125, R9.reuse, 0x1, P4 ;  /* 0x000000097d7d7211 */ /* 0x080fe200020f0eff */
[C---:B------:R-:W-:Y:S01]  /*11d0*/  IMAD R152, R223.reuse, 0xe8, RZ ;  /* 0x000000e8df987824 */ /* 0x040fe200078e02ff */
[-C--:B------:R-:W-:Y:S01]  /*11e0*/  LEA.HI.X.SX32 R89, R112, R9.reuse, 0x1, P3 ;  /* 0x0000000970597211 */ /* 0x080fe200018f0eff */
[----:B------:R-:W-:Y:S01]  /*11f0*/  IMAD R167, R223, 0x35, RZ ;  /* 0x00000035dfa77824 */ /* 0x000fe200078e02ff */
[-C--:B------:R-:W-:Y:S01]  /*1200*/  IADD3 R128, P6, R211, R8.reuse, RZ ;  /* 0x00000008d3807210 */ /* 0x080fe20007fde0ff */
[----:B------:R-:W-:Y:S01]  /*1210*/  IMAD R173, R223, 0x1e, RZ ;  /* 0x0000001edfad7824 */ /* 0x000fe200078e02ff */
[-C--:B------:R-:W-:Y:S01]  /*1220*/  IADD3 R130, P4, R217, R8.reuse, RZ ;  /* 0x00000008d9827210 */ /* 0x080fe20007f9e0ff */
[----:B------:R-:W-:Y:S01]  /*1230*/  IMAD R193, R223, 0x17, RZ ;  /* 0x00000017dfc17824 */ /* 0x000fe200078e02ff */
[-C--:B------:R-:W-:Y:S01]  /*1240*/  IADD3 R112, P3, R101, R8.reuse, RZ ;  /* 0x0000000865707210 */ /* 0x080fe20007f7e0ff */
[C---:B------:R-:W-:Y:S01]  /*1250*/  IMAD R163, R223.reuse, 0x25, RZ ;  /* 0x00000025dfa37824 */ /* 0x040fe200078e02ff */
[-C--:B------:R-:W-:Y:S01]  /*1260*/  LEA.HI.X.SX32 R101, R0, R9.reuse, 0x1, P0 ;  /* 0x0000000900657211 */ /* 0x080fe200000f0eff */
[C---:B------:R-:W-:Y:S01]  /*1270*/  IMAD R165, R223.reuse, 0x2d, RZ ;  /* 0x0000002ddfa57824 */ /* 0x040fe200078e02ff */
[-C--:B------:R-:W-:Y:S01]  /*1280*/  LEA.HI.X.SX32 R83, R170, R9.reuse, 0x1, P5 ;  /* 0x00000009aa537211 */ /* 0x080fe200028f0eff */
[C---:B------:R-:W-:Y:S01]  /*1290*/  IMAD R198, R223.reuse, 0xea, RZ ;  /* 0x000000eadfc67824 */ /* 0x040fe200078e02ff */
[-C--:B------:R-:W-:Y:S01]  /*12a0*/  IADD3 R114, P0, R114, R8.reuse, RZ ;  /* 0x0000000872727210 */ /* 0x080fe20007f1e0ff */
[----:B------:R-:W-:Y:S01]  /*12b0*/  IMAD R154, R223, 0xf8, RZ ;  /* 0x000000f8df9a7824 */ /* 0x000fe200078e02ff */
[-C--:B------:R-:W-:Y:S01]  /*12c0*/  LEA.HI.X.SX32 R109, R109, R9.reuse, 0x1, P2 ;  /* 0x000000096d6d7211 */ /* 0x080fe200010f0eff */
        /* <DEDUP_REMOVED lines=10> */
[C---:B------:R-:W-:Y:S01]  /*1370*/  IMAD R179, R223.reuse, 0x55, RZ ;  /* 0x00000055dfb37824 */ /* 0x040fe200078e02ff */
[----:B------:R-:W-:Y:S01]  /*1380*/  IADD3 R136, P4, R136, R8, RZ ;  /* 0x0000000888887210 */ /* 0x000fe20007f9e0ff */
[----:B------:R-:W-:Y:S01]  /*1390*/  IMAD R205, R223, 0x4e, RZ ;  /* 0x0000004edfcd7824 */ /* 0x000fe200078e02ff */
[----:B------:R-:W-:-:S02]  /*13a0*/  LEA.HI.X.SX32 R113, R113, R9, 0x1, P3 ;  /* 0x0000000971717211 */ /* 0x000fc400018f0eff */
[C---:B------:R-:W-:Y:S01]  /*13b0*/  LEA R183, R223.reuse, -R223, 0x4 ;  /* 0x800000dfdfb77211 */ /* 0x040fe200078e20ff */
        /* <DEDUP_REMOVED lines=20> */
[C---:B------:R-:W-:Y:S01]  /*1500*/  IMAD R249, R223.reuse, 0x8c, RZ ;  /* 0x0000008cdff97824 */ /* 0x040fe200078e02ff */
[C---:B------:R-:W-:Y:S01]  /*1510*/  LEA R144, P2, R223.reuse, R8, 0x3 ;  /* 0x00000008df907211 */ /* 0x040fe200078418ff */
[----:B------:R-:W-:Y:S01]  /*1520*/  IMAD R235, R223, 0xcc, RZ ;  /* 0x000000ccdfeb7824 */ /* 0x000fe200078e02ff */
[----:B------:R-:W-:-:S02]  /*1530*/  LEA.HI.X.SX32 R143, R180, R9, 0x1, P1 ;  /* 0x00000009b48f7211 */ /* 0x000fc400008f0eff */
[C---:B------:R-:W-:Y:S01]  /*1540*/  LEA R197, R223.reuse, -R223, 0x5 ;  /* 0x800000dfdfc57211 */ /* 0x040fe200078e28ff */
        /* <DEDUP_REMOVED lines=25> */
[-C--:B------:R-:W-:Y:S01]  /*16e0*/  IADD3 R132, P5, R132, R8.reuse, RZ ;  /* 0x0000000884847210 */ /* 0x080fe20007fbe0ff */
[----:B------:R-:W-:Y:S01]  /*16f0*/  IMAD R233, R223, 0xdc, RZ ;  /* 0x000000dcdfe97824 */ /* 0x000fe200078e02ff */
[----:B------:R-:W-:Y:S01]  /*1700*/  LEA.HI.X.SX32 R151, R151, R9, 0x1, P2 ;  /* 0x0000000997977211 */ /* 0x000fe200010f0eff */
[----:B------:R0:W2:Y:S01]  /*1710*/  LDG.E.U16 R0, [R8.64] ;  /* 0x0000000408007981 */ /* 0x0000a2000c1e1500 */
[----:B------:R-:W-:-:S02]  /*1720*/  IADD3 R166, P2, R155, R8, RZ ;  /* 0x000000089ba67210 */ /* 0x000fc40007f5e0ff */
[-C--:B------:R-:W-:Y:S01]  /*1730*/  LEA.HI.X.SX32 R177, R177, R9.reuse, 0x1, P1 ;  /* 0x00000009b1b17211 */ /* 0x080fe200008f0eff */
[----:B------:R-:W2:Y:S01]  /*1740*/  LDG.E.U16 R16, [R16.64] ;  /* 0x0000000410107981 */ /* 0x000ea2000c1e1500 */
[-C--:B------:R-:W-:Y:S02]  /*1750*/  LEA.HI.X.SX32 R147, R147, R9.reuse, 0x1, P3 ;  /* 0x0000000993937211 */ /* 0x080fe400018f0eff */
[-C--:B------:R-:W-:Y:S01]  /*1760*/  LEA.HI.X.SX32 R159, R159, R9.reuse, 0x1, P6 ;  /* 0x000000099f9f7211 */ /* 0x080fe200030f0eff */
[----:B------:R-:W2:Y:S01]  /*1770*/  LDG.E.U16 R10, [R10.64] ;  /* 0x000000040a0a7981 */ /* 0x000ea2000c1e1500 */
[-C--:B------:R-:W-:Y:S02]  /*1780*/  IADD3 R192, P1, R181, R8.reuse, RZ ;  /* 0x00000008b5c07210 */ /* 0x080fe40007f3e0ff */
[----:B------:R-:W-:Y:S01]  /*1790*/  LEA.HI.X.SX32 R133, R133, R9, 0x1, P5 ;  /* 0x0000000985857211 */ /* 0x000fe200028f0eff */
[----:B------:R1:W2:Y:S01]  /*17a0*/  LDG.E.U16 R12, [R12.64] ;  /* 0x000000040c0c7981 */ /* 0x0002a2000c1e1500 */
[----:B------:R-:W-:-:S02]  /*17b0*/  IADD3 R162, P3, R162, R8, RZ ;  /* 0x00000008a2a27210 */ /* 0x000fc40007f7e0ff */
[-C--:B------:R-:W-:Y:S01]  /*17c0*/  IADD3 R164, P6, R164, R8.reuse, RZ ;  /* 0x00000008a4a47210 */ /* 0x080fe20007fde0ff */
[----:B------:R-:W2:Y:S01]  /*17d0*/  LDG.E.U16 R26, [R26.64] ;  /* 0x000000041a1a7981 */ /* 0x000ea2000c1e1500 */
[-C--:B------:R-:W-:Y:S02]  /*17e0*/  IADD3 R152, P5, R152, R8.reuse, RZ ;  /* 0x0000000898987210 */ /* 0x080fe40007fbe0ff */
[-C--:B------:R-:W-:Y:S01]  /*17f0*/  LEA.HI.X.SX32 R167, R167, R9.reuse, 0x1, P2 ;  /* 0x00000009a7a77211 */ /* 0x080fe200010f0eff */
[----:B------:R-:W2:Y:S01]  /*1800*/  LDG.E.U16 R14, [R14.64] ;  /* 0x000000040e0e7981 */ /* 0x000ea2000c1e1500 */
[----:B------:R-:W-:Y:S02]  /*1810*/  IADD3 R182, P2, R173, R8, RZ ;  /* 0x00000008adb67210 */ /* 0x000fe40007f5e0ff */
[-C--:B------:R-:W-:Y:S01]  /*1820*/  LEA.HI.X.SX32 R193, R193, R9.reuse, 0x1, P1 ;  /* 0x00000009c1c17211 */ /* 0x080fe200008f0eff */
[----:B------:R-:W2:Y:S01]  /*1830*/  LDG.E.U16 R18, [R18.64] ;  /* 0x0000000412127981 */ /* 0x000ea2000c1e1500 */
[----:B------:R-:W-:-:S02]  /*1840*/  LEA.HI.X.SX32 R149, R149, R9, 0x1, P0 ;  /* 0x0000000995957211 */ /* 0x000fc400000f0eff */
[-C--:B------:R-:W-:Y:S01]  /*1850*/  LEA.HI.X.SX32 R163, R163, R9.reuse, 0x1, P3 ;  /* 0x00000009a3a37211 */ /* 0x080fe200018f0eff */
[----:B------:R-:W2:Y:S01]  /*1860*/  LDG.E.U16 R20, [R20.64] ;  /* 0x0000000414147981 */ /* 0x000ea2000c1e1500 */
[-C--:B------:R-:W-:Y:S02]  /*1870*/  LEA.HI.X.SX32 R165, R165, R9.reuse, 0x1, P6 ;  /* 0x00000009a5a57211 */ /* 0x080fe400030f0eff */
[-C--:B------:R-:W-:Y:S01]  /*1880*/  IADD3 R198, P1, R198, R8.reuse, RZ ;  /* 0x00000008c6c67210 */ /* 0x080fe20007f3e0ff */
[----:B------:R-:W2:Y:S01]  /*1890*/  LDG.E.U16 R22, [R22.64] ;  /* 0x0000000416167981 */ /* 0x000ea2000c1e1500 */
[-C--:B------:R-:W-:Y:S02]  /*18a0*/  IADD3 R154, P0, R154, R8.reuse, RZ ;  /* 0x000000089a9a7210 */ /* 0x080fe40007f1e0ff */
[----:B------:R-:W-:Y:S01]  /*18b0*/  LEA.HI.X.SX32 R153, R153, R9, 0x1, P5 ;  /* 0x0000000999997211 */ /* 0x000fe200028f0eff */
[----:B------:R-:W2:Y:S01]  /*18c0*/  LDG.E.U16 R28, [R28.64] ;  /* 0x000000041c1c7981 */ /* 0x000ea2000c1e1500 */
[----:B------:R-:W-:-:S02]  /*18d0*/  IADD3 R178, P3, R178, R8, RZ ;  /* 0x00000008b2b27210 */ /* 0x000fc40007f7e0ff */
[-C--:B------:R-:W-:Y:S01]  /*18e0*/  IADD3 R180, P6, R180, R8.reuse, RZ ;  /* 0x00000008b4b47210 */ /* 0x080fe20007fde0ff */
[----:B------:R-:W2:Y:S01]  /*18f0*/  LDG.E.U16 R30, [R30.64] ;  /* 0x000000041e1e7981 */ /* 0x000ea2000c1e1500 */
[CC--:B------:R-:W-:Y:S02]  /*1900*/  IADD3 R168, P5, R157.reuse, R8.reuse, RZ ;  /* 0x000000089da87210 */ /* 0x0c0fe40007fbe0ff */
[-C--:B------:R-:W-:Y:S01]  /*1910*/  LEA.HI.X.SX32 R157, R157, R9.reuse, 0x1, P4 ;  /* 0x000000099d9d7211 */ /* 0x080fe200020f0eff */
[----:B------:R-:W2:Y:S01]  /*1920*/  LDG.E.U16 R32, [R32.64] ;  /* 0x0000000420207981 */ /* 0x000ea2000c1e1500 */
[----:B------:R-:W-:Y:S02]  /*1930*/  LEA.HI.X.SX32 R183, R183, R9, 0x1, P2 ;  /* 0x00000009b7b77211 */ /* 0x000fe400010f0eff */
[-C--:B------:R-:W-:Y:S01]  /*1940*/  IADD3 R172, P4, R172, R8.reuse, RZ ;  /* 0x00000008acac7210 */ /* 0x080fe20007f9e0ff */
[----:B------:R-:W2:Y:S01]  /*1950*/  LDG.E.U16 R34, [R34.64] ;  /* 0x0000000422227981 */ /* 0x000ea2000c1e1500 */
[----:B------:R-:W-:-:S02]  /*1960*/  IADD3 R188, P2, R188, R8, RZ ;  /* 0x00000008bcbc7210 */ /* 0x000fc40007f5e0ff */
[----:B------:R-:W-:Y:S01]  /*1970*/  LEA.HI.X.SX32 R199, R199, R9, 0x1, P1 ;  /* 0x00000009c7c77211 */ /* 0x000fe200008f0eff */
[----:B------:R-:W2:Y:S01]  /*1980*/  LDG.E.U16 R36, [R36.64] ;  /* 0x0000000424247981 */ /* 0x000ea2000c1e1500 */
[----:B------:R-:W-:Y:S02]  /*1990*/  LEA R169, R223, -R223, 0x3 ;  /* 0x800000dfdfa97211 */ /* 0x000fe400078e18ff */
[-C--:B------:R-:W-:Y:S01]  /*19a0*/  LEA.HI.X.SX32 R155, R184, R9.reuse, 0x1, P0 ;  /* 0x00000009b89b7211 */ /* 0x080fe200000f0eff */
[----:B------:R-:W2:Y:S01]  /*19b0*/  LDG.E.U16 R46, [R46.64] ;  /* 0x000000042e2e7981 */ /* 0x000ea2000c1e1500 */
[-C--:B------:R-:W-:Y:S02]  /*19c0*/  LEA.HI.X.SX32 R179, R179, R9.reuse, 0x1, P3 ;  /* 0x00000009b3b37211 */ /* 0x080fe400018f0eff */
[----:B------:R-:W-:Y:S01]  /*19d0*/  LEA.HI.X.SX32 R181, R181, R9, 0x1, P6 ;  /* 0x00000009b5b57211 */ /* 0x000fe200030f0eff */
[----:B------:R-:W2:Y:S01]  /*19e0*/  LDG.E.U16 R48, [R48.64] ;  /* 0x0000000430307981 */ /* 0x000ea2000c1e1500 */
[----:B------:R-:W-:-:S02]  /*19f0*/  IADD3 R212, P1, R205, R8, RZ ;  /* 0x00000008cdd47210 */ /* 0x000fc40007f3e0ff */
[-C--:B------:R-:W-:Y:S01]  /*1a00*/  IADD3 R170, P0, R170, R8.reuse, RZ ;  /* 0x00000008aaaa7210 */ /* 0x080fe20007f1e0ff */
[----:B------:R-:W2:Y:S01]  /*1a10*/  LDG.E.U16 R50, [R50.64] ;  /* 0x0000000432327981 */ /* 0x000ea2000c1e1500 */
[-C--:B------:R-:W-:Y:S02]  /*1a20*/  IADD3 R194, P3, R194, R8.reuse, RZ ;  /* 0x00000008c2c27210 */ /* 0x080fe40007f7e0ff */
[----:B------:R-:W-:Y:S01]  /*1a30*/  IADD3 R196, P6, R185, R8, RZ ;  /* 0x00000008b9c47210 */ /* 0x000fe20007fde0ff */
[----:B------:R-:W2:Y:S01]  /*1a40*/  LDG.E.U16 R52, [R52.64] ;  /* 0x0000000434347981 */ /* 0x000ea2000c1e1500 */
[-C--:B------:R-:W-:Y:S02]  /*1a50*/  LEA.HI.X.SX32 R173, R173, R9.reuse, 0x1, P4 ;  /* 0x00000009adad7211 */ /* 0x080fe400020f0eff */
[----:B------:R-:W-:Y:S01]  /*1a60*/  LEA.HI.X.SX32 R189, R189, R9, 0x1, P2 ;  /* 0x00000009bdbd7211 */ /* 0x000fe200010f0eff */
[----:B------:R-:W2:Y:S01]  /*1a70*/  LDG.E.U16 R54, [R54.64] ;  /* 0x0000000436367981 */ /* 0x000ea2000c1e1500 */
[----:B------:R-:W-:-:S02]  /*1a80*/  LEA R187, R223, -R223, 0x7 ;  /* 0x800000dfdfbb7211 */ /* 0x000fc400078e38ff */
[-C--:B------:R-:W-:Y:S01]  /*1a90*/  LEA.HI.X.SX32 R169, R169, R9.reuse, 0x1, P5 ;  /* 0x00000009a9a97211 */ /* 0x080fe200028f0eff */
[----:B------:R-:W2:Y:S01]  /*1aa0*/  LDG.E.U16 R56, [R56.64] ;  /* 0x0000000438387981 */ /* 0x000ea2000c1e1500 */
[-C--:B------:R-:W-:Y:S02]  /*1ab0*/  IADD3 R186, P4, R186, R8.reuse, RZ ;  /* 0x00000008baba7210 */ /* 0x080fe40007f9e0ff */
[-C--:B------:R-:W-:Y:S01]  /*1ac0*/  IADD3 R206, P2, R239, R8.reuse, RZ ;  /* 0x00000008efce7210 */ /* 0x080fe20007f5e0ff */
[----:B------:R-:W2:Y:S01]  /*1ad0*/  LDG.E.U16 R58, [R58.64] ;  /* 0x000000043a3a7981 */ /* 0x000ea2000c1e1500 */
[-C--:B------:R-:W-:Y:S02]  /*1ae0*/  LEA.HI.X.SX32 R213, R213, R9.reuse, 0x1, P1 ;  /* 0x00000009d5d57211 */ /* 0x080fe400008f0eff */
[----:B------:R-:W-:Y:S01]  /*1af0*/  IADD3 R174, P5, R174, R8, RZ ;  /* 0x00000008aeae7210 */ /* 0x000fe20007fbe0ff */
[----:B------:R-:W2:Y:S01]  /*1b00*/  LDG.E.U16 R60, [R60.64] ;  /* 0x000000043c3c7981 */ /* 0x000ea2000c1e1500 */
[----:B------:R-:W-:-:S02]  /*1b10*/  LEA.HI.X.SX32 R171, R171, R9, 0x1, P0 ;  /* 0x00000009abab7211 */ /* 0x000fc400000f0eff */
[-C--:B------:R-:W-:Y:S01]  /*1b20*/  LEA.HI.X.SX32 R197, R197, R9.reuse, 0x1, P6 ;  /* 0x00000009c5c57211 */ /* 0x080fe200030f0eff */
[----:B------:R-:W2:Y:S01]  /*1b30*/  LDG.E.U16 R38, [R38.64] ;  /* 0x0000000426267981 */ /* 0x000ea2000c1e1500 */
[-C--:B------:R-:W-:Y:S02]  /*1b40*/  LEA.HI.X.SX32 R195, R195, R9.reuse, 0x1, P3 ;  /* 0x00000009c3c37211 */ /* 0x080fe400018f0eff */
[-C--:B------:R-:W-:Y:S01]  /*1b50*/  IADD3 R218, P1, R209, R8.reuse, RZ ;  /* 0x00000008d1da7210 */ /* 0x080fe20007f3e0ff */
[----:B------:R-:W-:Y:S01]  /*1b60*/  IMAD R227, R223, 0xae, RZ ;  /* 0x000000aedfe37824 */ /* 0x000fe200078e02ff */
[-C--:B------:R-:W-:Y:S01]  /*1b70*/  IADD3 R184, P0, R184, R8.reuse, RZ ;  /* 0x00000008b8b87210 */ /* 0x080fe20007f1e0ff */
[----:B------:R-:W2:Y:S01]  /*1b80*/  LDG.E.U16 R64, [R64.64] ;  /* 0x0000000440407981 */ /* 0x000ea2000c1e1500 */
[-C--:B------:R-:W-:Y:S02]  /*1b90*/  IADD3 R202, P6, R249, R8.reuse, RZ ;  /* 0x00000008f9ca7210 */ /* 0x080fe40007fde0ff */
[----:B------:R-:W-:Y:S01]  /*1ba0*/  IADD3 R210, P3, R235, R8, RZ ;  /* 0x00000008ebd27210 */ /* 0x000fe20007f7e0ff */
[----:B------:R-:W2:Y:S01]  /*1bb0*/  LDG.E.U16 R70, [R70.64] ;  /* 0x0000000446467981 */ /* 0x000ea2000c1e1500 */
[----:B------:R-:W-:-:S02]  /*1bc0*/  LEA.HI.X.SX32 R187, R187, R9, 0x1, P4 ;  /* 0x00000009bbbb7211 */ /* 0x000fc400020f0eff */
[-C--:B------:R-:W-:Y:S01]  /*1bd0*/  LEA.HI.X.SX32 R207, R207, R9.reuse, 0x1, P2 ;  /* 0x00000009cfcf7211 */ /* 0x080fe200010f0eff */
[----:B------:R-:W-:Y:S01]  /*1be0*/  IMAD R239, R223, 0xee, RZ ;  /* 0x000000eedfef7824 */ /* 0x000fe200078e02ff */
[-C--:B------:R-:W-:Y:S01]  /*1bf0*/  LEA.HI.X.SX32 R175, R175, R9.reuse, 0x1, P5 ;  /* 0x00000009afaf7211 */ /* 0x080fe200028f0eff */
[----:B------:R-:W2:Y:S01]  /*1c00*/  LDG.E.U16 R74, [R74.64] ;  /* 0x000000044a4a7981 */ /* 0x000ea2000c1e1500 */
[-C--:B------:R-:W-:Y:S02]  /*1c10*/  IADD3 R204, P4, R247, R8.reuse, RZ ;  /* 0x00000008f7cc7210 */ /* 0x080fe40007f9e0ff */
[-C--:B------:R-:W-:Y:S01]  /*1c20*/  IADD3 R222, P2, R221, R8.reuse, RZ ;  /* 0x00000008ddde7210 */ /* 0x080fe20007f5e0ff */
[----:B------:R-:W-:Y:S01]  /*1c30*/  IMAD R221, R223, 0x37, RZ ;  /* 0x00000037dfdd7824 */ /* 0x000fe200078e02ff */
[----:B------:R-:W-:Y:S01]  /*1c40*/  LEA.HI.X.SX32 R219, R219, R9, 0x1, P1 ;  /* 0x00000009dbdb7211 */ /* 0x000fe200008f0eff */
[----:B------:R-:W2:Y:S01]  /*1c50*/  LDG.E.U16 R44, [R44.64] ;  /* 0x000000042c2c7981 */ /* 0x000ea2000c1e1500 */
[----:B------:R-:W-:-:S02]  /*1c60*/  IADD3 R190, P5, R190, R8, RZ ;  /* 0x00000008bebe7210 */ /* 0x000fc40007fbe0ff */
[-C--:B------:R-:W-:Y:S01]  /*1c70*/  LEA.HI.X.SX32 R185, R185, R9.reuse, 0x1, P0 ;  /* 0x00000009b9b97211 */ /* 0x080fe200000f0eff */
[----:B------:R-:W2:Y:S01]  /*1c80*/  LDG.E.U16 R62, [R62.64] ;  /* 0x000000043e3e7981 */ /* 0x000ea2000c1e1500 */
[-C--:B------:R-:W-:Y:S02]  /*1c90*/  LEA.HI.X.SX32 R203, R203, R9.reuse, 0x1, P6 ;  /* 0x00000009cbcb7211 */ /* 0x080fe400030f0eff */
[-C--:B------:R-:W-:Y:S01]  /*1ca0*/  IADD3 R224, P1, R225, R8.reuse, RZ ;  /* 0x00000008e1e07210 */ /* 0x080fe20007f3e0ff */
[----:B------:R-:W-:Y:S01]  /*1cb0*/  IMAD R225, R223, 0x7e, RZ ;  /* 0x0000007edfe17824 */ /* 0x000fe200078e02ff */
[----:B------:R-:W-:Y:S01]  /*1cc0*/  LEA.HI.X.SX32 R211, R211, R9, 0x1, P3 ;  /* 0x00000009d3d37211 */ /* 0x000fe200018f0eff */
[----:B------:R-:W2:Y:S01]  /*1cd0*/  LDG.E.U16 R66, [R66.64] ;  /* 0x0000000442427981 */ /* 0x000ea2000c1e1500 */
[-C--:B------:R-:W-:Y:S02]  /*1ce0*/  IADD3 R200, P0, R251, R8.reuse, RZ ;  /* 0x00000008fbc87210 */ /* 0x080fe40007f1e0ff */
[-C--:B------:R-:W-:Y:S01]  /*1cf0*/  IADD3 R216, P6, R231, R8.reuse, RZ ;  /* 0x00000008e7d87210 */ /* 0x080fe20007fde0ff */
[----:B------:R-:W2:Y:S01]  /*1d00*/  LDG.E.U16 R72, [R72.64] ;  /* 0x0000000448487981 */ /* 0x000ea2000c1e1500 */
[----:B------:R-:W-:-:S02]  /*1d10*/  IADD3 R228, P3, R215, R8, RZ ;  /* 0x00000008d7e47210 */ /* 0x000fc40007f7e0ff */
[-C--:B------:R-:W-:Y:S01]  /*1d20*/  LEA.HI.X.SX32 R205, R205, R9.reuse, 0x1, P4 ;  /* 0x00000009cdcd7211 */ /* 0x080fe200020f0eff */
[----:B------:R-:W2:Y:S01]  /*1d30*/  LDG.E.U16 R76, [R76.64] ;  /* 0x000000044c4c7981 */ /* 0x000ea2000c1e1500 */
[-C--:B------:R-:W-:Y:S02]  /*1d40*/  LEA.HI.X.SX32 R191, R191, R9.reuse, 0x1, P5 ;  /* 0x00000009bfbf7211 */ /* 0x080fe400028f0eff */
[-C--:B------:R-:W-:Y:S01]  /*1d50*/  IADD3 R220, P4, R229, R8.reuse, RZ ;  /* 0x00000008e5dc7210 */ /* 0x080fe20007f9e0ff */
[----:B------:R-:W2:Y:S01]  /*1d60*/  LDG.E.U16 R78, [R78.64] ;  /* 0x000000044e4e7981 */ /* 0x000ea2000c1e1500 */
[----:B------:R-:W-:Y:S01]  /*1d70*/  IADD3 R208, P5, R237, R8, RZ ;  /* 0x00000008edd07210 */ /* 0x000fe20007fbe0ff */
[----:B------:R-:W-:Y:S01]  /*1d80*/  IMAD R237, R223, 0xde, RZ ;  /* 0x000000dedfed7824 */ /* 0x000fe200078e02ff */
[-C--:B------:R-:W-:Y:S01]  /*1d90*/  LEA.HI.X.SX32 R201, R201, R9.reuse, 0x1, P0 ;  /* 0x00000009c9c97211 */ /* 0x080fe200000f0eff */
[----:B------:R-:W-:Y:S01]  /*1da0*/  IMAD R231, R223, 0xbe, RZ ;  /* 0x000000bedfe77824 */ /* 0x000fe200078e02ff */
[-C--:B------:R-:W-:Y:S01]  /*1db0*/  LEA.HI.X.SX32 R229, R221, R9.reuse, 0x1, P3 ;  /* 0x00000009dde57211 */ /* 0x080fe200018f0eff */
[----:B------:R-:W2:Y:S01]  /*1dc0*/  LDG.E.U16 R80, [R80.64] ;  /* 0x0000000450507981 */ /* 0x000ea2000c1e1500 */
[----:B------:R-:W-:-:S02]  /*1dd0*/  LEA.HI.X.SX32 R217, R217, R9, 0x1, P6 ;  /* 0x00000009d9d97211 */ /* 0x000fc400030f0eff */
[-C--:B------:R-:W-:Y:S01]  /*1de0*/  IADD3 R214, P0, R233, R8.reuse, RZ ;  /* 0x00000008e9d67210 */ /* 0x080fe20007f1e0ff */
[C---:B------:R-:W-:Y:S01]  /*1df0*/  IMAD R233, R223.reuse, 0xce, RZ ;  /* 0x000000cedfe97824 */ /* 0x040fe200078e02ff */
[----:B------:R-:W-:Y:S01]  /*1e00*/  LEA R221, R223, -R223, 0x6 ;  /* 0x800000dfdfdd7211 */ /* 0x000fe200078e30ff */
[----:B------:R-:W2:Y:S01]  /*1e10*/  LDG.E.U16 R90, [R90.64] ;  /* 0x000000045a5a7981 */ /* 0x000ea2000c1e1500 */
[----:B------:R-:W-:-:S03]  /*1e20*/  IADD3 R234, P6, R225, R8, RZ ;  /* 0x00000008e1ea7210 */ /* 0x000fc60007fde0ff */
[----:B------:R-:W2:Y:S01]  /*1e30*/  LDG.E.U16 R94, [R94.64] ;  /* 0x000000045e5e7981 */ /* 0x000ea2000c1e1500 */
[----:B------:R-:W-:-:S03]  /*1e40*/  LEA.HI.X.SX32 R235, R221, R9, 0x1, P6 ;  /* 0x00000009ddeb7211 */ /* 0x000fc600030f0eff */
[----:B------:R-:W2:Y:S01]  /*1e50*/  LDG.E.U16 R96, [R96.64] ;  /* 0x0000000460607981 */ /* 0x000ea2000c1e1500 */
[----:B------:R-:W-:-:S03]  /*1e60*/  LEA.HI.X.SX32 R209, R209, R9, 0x1, P5 ;  /* 0x00000009d1d17211 */ /* 0x000fc600028f0eff */
[----:B------:R-:W2:Y:S01]  /*1e70*/  LDG.E.U16 R98, [R98.64] ;  /* 0x0000000462627981 */ /* 0x000ea2000c1e1500 */
[----:B------:R-:W-:-:S03]  /*1e80*/  LEA.HI.X.SX32 R215, R215, R9, 0x1, P0 ;  /* 0x00000009d7d77211 */ /* 0x000fc600000f0eff */
[----:B------:R-:W2:Y:S01]  /*1e90*/  LDG.E.U16 R82, [R82.64] ;  /* 0x0000000452527981 */ /* 0x000ea2000c1e1500 */
[-C--:B------:R-:W-:Y:S01]  /*1ea0*/  IADD3 R236, P6, R237, R8.reuse, RZ ;  /* 0x00000008edec7210 */ /* 0x080fe20007fde0ff */
[----:B------:R-:W-:Y:S01]  /*1eb0*/  IMAD R237, R223, 0x47, RZ ;  /* 0x00000047dfed7824 */ /* 0x000fe200078e02ff */
[----:B------:R-:W-:Y:S01]  /*1ec0*/  LEA.HI.X.SX32 R221, R225, R9, 0x1, P4 ;  /* 0x00000009e1dd7211 */ /* 0x000fe200020f0eff */
[----:B------:R-:W2:Y:S01]  /*1ed0*/  LDG.E.U16 R84, [R84.64] ;  /* 0x0000000454547981 */ /* 0x000ea2000c1e1500 */
[----:B------:R-:W-:-:S03]  /*1ee0*/  IADD3 R226, P5, R227, R8, RZ ;  /* 0x00000008e3e27210 */ /* 0x000fc60007fbe0ff */
[----:B------:R-:W2:Y:S01]  /*1ef0*/  LDG.E.U16 R86, [R86.64] ;  /* 0x0000000456567981 */ /* 0x000ea2000c1e1500 */
[----:B------:R-:W-:-:S03]  /*1f00*/  IADD3 R230, P3, R231, R8, RZ ;  /* 0x00000008e7e67210 */ /* 0x000fc60007f7e0ff */
[----:B------:R-:W2:Y:S01]  /*1f10*/  LDG.E.U16 R88, [R88.64] ;  /* 0x0000000458587981 */ /* 0x000ea2000c1e1500 */
[----:B------:R-:W-:-:S03]  /*1f20*/  IADD3 R232, P0, R233, R8, RZ ;  /* 0x00000008e9e87210 */ /* 0x000fc60007f1e0ff */
[----:B------:R-:W2:Y:S01]  /*1f30*/  LDG.E.U16 R100, [R100.64] ;  /* 0x0000000464647981 */ /* 0x000ea2000c1e1500 */
[----:B------:R-:W-:-:S03]  /*1f40*/  IADD3 R238, P4, R239, R8, RZ ;  /* 0x00000008efee7210 */ /* 0x000fc60007f9e0ff */
[----:B------:R-:W3:Y:S01]  /*1f50*/  LDG.E.U16 R102, [R102.64] ;  /* 0x0000000466667981 */ /* 0x000ee2000c1e1500 */
[----:B------:R-:W-:-:S03]  /*1f60*/  IMAD R225, R223, 0x4f, RZ ;  /* 0x0000004fdfe17824 */ /* 0x000fc600078e02ff */
[----:B------:R-:W3:Y:S01]  /*1f70*/  LDG.E.U16 R104, [R104.64] ;  /* 0x0000000468687981 */ /* 0x000ee2000c1e1500 */
[----:B------:R-:W-:-:S03]  /*1f80*/  IMAD R227, R223, 0x57, RZ ;  /* 0x00000057dfe37824 */ /* 0x000fc600078e02ff */
[----:B------:R-:W3:Y:S01]  /*1f90*/  LDG.E.U16 R106, [R106.64] ;  /* 0x000000046a6a7981 */ /* 0x000ee2000c1e1500 */
[----:B------:R-:W-:-:S03]  /*1fa0*/  IMAD R231, R223, 0x5f, RZ ;  /* 0x0000005fdfe77824 */ /* 0x000fc600078e02ff */
[----:B------:R-:W3:Y:S01]  /*1fb0*/  LDG.E.U16 R116, [R116.64] ;  /* 0x0000000474747981 */ /* 0x000ee2000c1e1500 */
[----:B------:R-:W-:-:S03]  /*1fc0*/  IMAD R233, R223, 0x67, RZ ;  /* 0x00000067dfe97824 */ /* 0x000fc600078e02ff */
[----:B------:R-:W3:Y:S01]  /*1fd0*/  LDG.E.U16 R118, [R118.64] ;  /* 0x0000000476767981 */ /* 0x000ee2000c1e1500 */
[----:B0-----:R-:W-:-:S03]  /*1fe0*/  IMAD R8, R223, 0x6f, RZ ;  /* 0x0000006fdf087824 */ /* 0x001fc600078e02ff */
[----:B------:R-:W3:Y:S01]  /*1ff0*/  LDG.E.U16 R120, [R120.64] ;  /* 0x0000000478787981 */ /* 0x000ee2000c1e1500 */
[----:B------:R-:W-:-:S03]  /*2000*/  IMAD R239, R223, 0x77, RZ ;  /* 0x00000077dfef7824 */ /* 0x000fc600078e02ff */
[----:B------:R-:W4:Y:S04]  /*2010*/  LDG.E.U16 R122, [R122.64] ;  /* 0x000000047a7a7981 */ /* 0x000f28000c1e1500 */
[----:B------:R-:W5:Y:S04]  /*2020*/  LDG.E.U16 R124, [R124.64] ;  /* 0x000000047c7c7981 */ /* 0x000f68000c1e1500 */
[----:B------:R-:W5:Y:S04]  /*2030*/  LDG.E.U16 R126, [R126.64] ;  /* 0x000000047e7e7981 */ /* 0x000f68000c1e1500 */
[----:B------:R-:W5:Y:S04]  /*2040*/  LDG.E.U16 R128, [R128.64] ;  /* 0x0000000480807981 */ /* 0x000f68000c1e1500 */
[----:B------:R-:W5:Y:S04]  /*2050*/  LDG.E.U16 R130, [R130.64] ;  /* 0x0000000482827981 */ /* 0x000f68000c1e1500 */
[----:B------:R-:W5:Y:S01]  /*2060*/  LDG.E.U16 R108, [R108.64] ;  /* 0x000000046c6c7981 */ /* 0x000f62000c1e1500 */
[----:B------:R-:W-:-:S03]  /*2070*/  LEA.HI.X.SX32 R223, R237, R9, 0x1, P2 ;  /* 0x00000009eddf7211 */ /* 0x000fc600010f0eff */
        /* <DEDUP_REMOVED lines=12> */
[----:B------:R-:W5:Y:S04]  /*2140*/  LDG.E.U16 R144, [R144.64] ;  /* 0x0000000490907981 */ /* 0x000f68000c1e1500 */
        /* <DEDUP_REMOVED lines=54> */
[----:B------:R-:W5:Y:S01]  /*24b0*/  LDG.E.U16 R186, [R186.64] ;  /* 0x00000004baba7981 */ /* 0x000f62000c1e1500 */
[----:B-1----:R-:W-:-:S04]  /*24c0*/  SHF.L.U32 R13, R250, 0x1, RZ ;  /* 0x00000001fa0d7819 */ /* 0x002fc800000006ff */
[C---:B------:R-:W-:Y:S01]  /*24d0*/  LOP3.LUT R9, R13.reuse, 0x10, RZ, 0x3c, !PT ;  /* 0x000000100d097812 */ /* 0x040fe200078e3cff */
[----:B--2---:R0:W-:Y:S04]  /*24e0*/  STS.U16 [R13+0xb000], R7 ;  /* 0x00b000070d007388 */ /* 0x0041e80000000400 */
[----:B------:R-:W-:Y:S01]  /*24f0*/  STS.U16 [R13], R0 ;  /* 0x000000000d007388 */ /* 0x000fe20000000400 */
[----:B0-----:R-:W-:-:S03]  /*2500*/  LOP3.LUT R7, R13, 0x20, RZ, 0x3c, !PT ;  /* 0x000000200d077812 */ /* 0x001fc600078e3cff */
[----:B------:R-:W-:Y:S04]  /*2510*/  STS.U16 [R13+0x1000], R2 ;  /* 0x001000020d007388 */ /* 0x000fe80000000400 */
[----:B------:R-:W-:Y:S04]  /*2520*/  STS.U16 [R13+0x2000], R245 ;  /* 0x002000f50d007388 */ /* 0x000fe80000000400 */
[----:B------:R-:W-:Y:S04]  /*2530*/  STS.U16 [R13+0x4000], R244 ;  /* 0x004000f40d007388 */ /* 0x000fe80000000400 */
[----:B---3--:R-:W-:Y:S04]  /*2540*/  STS.U16 [R13+0x8000], R243 ;  /* 0x008000f30d007388 */ /* 0x008fe80000000400 */
[----:B----4-:R-:W-:Y:S04]  /*2550*/  STS.U16 [R13+0x9000], R242 ;  /* 0x009000f20d007388 */ /* 0x010fe80000000400 */
[----:B------:R-:W-:Y:S04]  /*2560*/  STS.U16 [R13+0x5000], R241 ;  /* 0x005000f10d007388 */ /* 0x000fe80000000400 */
        /* <DEDUP_REMOVED lines=24> */
[----:B-----5:R0:W-:Y:S04]  /*26f0*/  STS.U16 [R7+0x1400], R5 ;  /* 0x0014000507007388 */ /* 0x0201e80000000400 */
[----:B------:R-:W-:Y:S01]  /*2700*/  STS.U16 [R7+0x2400], R64 ;  /* 0x0024004007007388 */ /* 0x000fe20000000400 */
[----:B0-----:R-:W-:-:S03]  /*2710*/  LOP3.LUT R5, R13, 0x30, RZ, 0x3c, !PT ;  /* 0x000000300d057812 */ /* 0x001fc600078e3cff */
        /* <DEDUP_REMOVED lines=13> */
[----:B------:R0:W-:Y:S04]  /*27f0*/  STS.U16 [R7+0xf400], R82 ;  /* 0x00f4005207007388 */ /* 0x0001e80000000400 */
[----:B------:R-:W-:Y:S04]  /*2800*/  STS.U16 [R5+0x8600], R84 ;  /* 0x0086005405007388 */ /* 0x000fe80000000400 */
        /* <DEDUP_REMOVED lines=49> */
[----:B------:R0:W-:Y:S01]  /*2b20*/  STS.U16 [R5+0xfa00], R200 ;  /* 0x00fa00c805007388 */ /* 0x0001e20000000400 */
[----:B------:R-:W-:-:S03]  /*2b30*/  MOV R8, 0x1 ;  /* 0x0000000100087802 */ /* 0x000fc60000000f00 */
        /* <DEDUP_REMOVED lines=14> */
[----:B------:R-:W-:Y:S04]  /*2c20*/  STS.U16 [R3+0xdc00], R214 ;  /* 0x00dc00d603007388 */ /* 0x000fe80000000400 */
[----:B------:R-:W-:Y:S04]  /*2c30*/  STS.U16 [R3+0xec00], R216 ;  /* 0x00ec00d803007388 */ /* 0x000fe80000000400 */
[----:B------:R1:W-:Y:S04]  /*2c40*/  STS.U16 [R3+0xfc00], R220 ;  /* 0x00fc00dc03007388 */ /* 0x0003e80000000400 */
        /* <DEDUP_REMOVED lines=11> */
[----:B------:R-:W-:Y:S01]  /*2d00*/  STS.U16 [R5+0xee00], R238 ;  /* 0x00ee00ee05007388 */ /* 0x000fe20000000400 */
[----:B------:R-:W-:Y:S01]  /*2d10*/  ISETP.LE.AND P0, PT, R8, c[0x0][0x1d0], PT ;  /* 0x0000740008007a0c */ /* 0x000fe20003f03270 */
[----:B------:R-:W-:Y:S01]  /*2d20*/  CS2R R24, SRZ ;  /* 0x0000000000187805 */ /* 0x000fe2000001ff00 */
[----:B------:R-:W-:Y:S01]  /*2d30*/  MOV R222, 0x3f800000 ;  /* 0x3f80000000de7802 */ /* 0x000fe20000000f00 */
[----:B------:R2:W-:Y:S01]  /*2d40*/  STS.U16 [R5+0x1e00], R182 ;  /* 0x001e00b605007388 */ /* 0x0005e20000000400 */
[----:B------:R-:W-:Y:S01]  /*2d50*/  MOV R6, 0xff800000 ;  /* 0xff80000000067802 */ /* 0x000fe20000000f00 */
[----:B------:R-:W-:Y:S01]  /*2d60*/  CS2R R26, SRZ ;  /* 0x00000000001a7805 */ /* 0x000fe2000001ff00 */
[----:B------:R-:W-:Y:S01]  /*2d70*/  MOV R7, 0xff800000 ;  /* 0xff80000000077802 */ /* 0x000fe20000000f00 */
[----:B------:R-:W-:Y:S01]  /*2d80*/  STS.U16 [R5+0x2e00], R192 ;  /* 0x002e00c005007388 */ /* 0x000fe20000000400 */
[----:B0-----:R-:W-:Y:S01]  /*2d90*/  MOV R208, 0xff800000 ;  /* 0xff80000000d07802 */ /* 0x001fe20000000f00 */
[----:B------:R-:W-:Y:S01]  /*2da0*/  CS2R R28, SRZ ;  /* 0x00000000001c7805 */ /* 0x000fe2000001ff00 */
[----:B------:R-:W-:Y:S01]  /*2db0*/  MOV R209, 0xff800000 ;  /* 0xff80000000d17802 */ /* 0x000fe20000000f00 */
[----:B------:R-:W-:Y:S01]  /*2dc0*/  STS.U16 [R5+0x3e00], R196 ;  /* 0x003e00c405007388 */ /* 0x000fe20000000400 */
[----:B------:R-:W-:Y:S01]  /*2dd0*/  MOV R221, 0x3f800000 ;  /* 0x3f80000000dd7802 */ /* 0x000fe20000000f00 */
[----:B------:R-:W-:Y:S01]  /*2de0*/  CS2R R30, SRZ ;  /* 0x00000000001e7805 */ /* 0x000fe2000001ff00 */
[----:B-1----:R-:W-:Y:S01]  /*2df0*/  MOV R220, 0x3f800000 ;  /* 0x3f80000000dc7802 */ /* 0x002fe20000000f00 */
[----:B------:R0:W-:Y:S01]  /*2e00*/  STS.U16 [R5+0xfe00], R186 ;  /* 0x00fe00ba05007388 */ /* 0x0001e20000000400 */
[----:B------:R-:W-:Y:S01]  /*2e10*/  MOV R219, 0x3f800000 ;  /* 0x3f80000000db7802 */ /* 0x000fe20000000f00 */
[----:B------:R-:W-:Y:S01]  /*2e20*/  CS2R R16, SRZ ;  /* 0x0000000000107805 */ /* 0x000fe2000001ff00 */
        /* <DEDUP_REMOVED lines=46> */
[----:B--2---:R-:W-:Y:S01]  /*3110*/  CS2R R182, SRZ ;  /* 0x0000000000b67805 */ /* 0x004fe2000001ff00 */
[----:B------:R-:W-:Y:S01]  /*3120*/  CS2R R184, SRZ ;  /* 0x0000000000b87805 */ /* 0x000fe2000001ff00 */
[----:B0-----:R-:W-:Y:S01]  /*3130*/  CS2R R186, SRZ ;  /* 0x0000000000ba7805 */ /* 0x001fe2000001ff00 */
        /* <DEDUP_REMOVED lines=10> */
[----:B------:R-:W-:-:S02]  /*31e0*/  SHF.L.U32 R100, R246, 0x1, RZ ;  /* 0x00000001f6647819 */ /* 0x000fc400000006ff */
[----:B------:R-:W-:Y:S01]  /*31f0*/  SHF.L.U32 R101, R246, 0x3, RZ ;  /* 0x00000003f6657819 */ /* 0x000fe200000006ff */
[----:B------:R-:W-:Y:S05]  /*3200*/  @!P0 BRA `(.L_x_0) ;  /* 0x000039e000008947 */ /* 0x000fea0003800000 */
[C---:B------:R-:W-:Y:S01]  /*3210*/  LOP3.LUT R5, R246.reuse, 0x7, RZ, 0xc0, !PT ;  /* 0x00000007f6057812 */ /* 0x040fe200078ec0ff */
[----:B------:R-:W-:Y:S01]  /*3220*/  CS2R R172, SRZ ;  /* 0x0000000000ac7805 */ /* 0x000fe2000001ff00 */
[C---:B------:R-:W-:Y:S01]  /*3230*/  LOP3.LUT P0, RZ, R246.reuse, 0x80, RZ, 0xc0, !PT ;  /* 0x00000080f6ff7812 */ /* 0x040fe2000780c0ff */
[----:B------:R-:W-:Y:S01]  /*3240*/  CS2R R174, SRZ ;  /* 0x0000000000ae7805 */ /* 0x000fe2000001ff00 */
[----:B------:R-:W-:Y:S01]  /*3250*/  LOP3.LUT R3, R246, 0x7f, RZ, 0xc0, !PT ;  /* 0x0000007ff6037812 */ /* 0x000fe200078ec0ff */
[C---:B------:R-:W-:Y:S01]  /*3260*/  IMAD R4, R5.reuse, 0x210, RZ ;  /* 0x0000021005047824 */ /* 0x040fe200078e02ff */
[----:B------:R-:W-:Y:S01]  /*3270*/  LOP3.LUT R2, R100, 0x10, RZ, 0xc0, !PT ;  /* 0x0000001064027812 */ /* 0x000fe200078ec0ff */
[----:B------:R-:W-:Y:S01]  /*3280*/  IMAD R210, R5, 0x110, RZ ;  /* 0x0000011005d27824 */ /* 0x000fe200078e02ff */
[--C-:B------:R-:W-:Y:S01]  /*3290*/  SHF.R.U32.HI R6, RZ, 0x2, R246.reuse ;  /* 0x00000002ff067819 */ /* 0x100fe200000116f6 */
[----:B------:R-:W-:Y:S01]  /*32a0*/  CS2R R60, SRZ ;  /* 0x00000000003c7805 */ /* 0x000fe2000001ff00 */
[----:B------:R-:W-:Y:S01]  /*32b0*/  SHF.L.U32 R215, R3, 0x1, RZ ;  /* 0x0000000103d77819 */ /* 0x000fe200000006ff */
[----:B------:R-:W-:Y:S01]  /*32c0*/  CS2R R62, SRZ ;  /* 0x00000000003e7805 */ /* 0x000fe2000001ff00 */
[----:B------:R-:W-:Y:S01]  /*32d0*/  SEL R0, RZ, 0x110, !P0 ;  /* 0x00000110ff007807 */ /* 0x000fe20004000000 */
[----:B------:R-:W-:Y:S01]  /*32e0*/  CS2R R64, SRZ ;  /* 0x0000000000407805 */ /* 0x000fe2000001ff00 */
[----:B------:R-:W-:Y:S01]  /*32f0*/  LOP3.LUT R7, R2, 0xe0, R246, 0xf8, !PT ;  /* 0x000000e002077812 */ /* 0x000fe200078ef8f6 */
[----:B------:R-:W-:Y:S01]  /*3300*/  CS2R R66, SRZ ;  /* 0x0000000000427805 */ /* 0x000fe2000001ff00 */
[----:B------:R-:W-:Y:S01]  /*3310*/  LOP3.LUT R2, R13, 0x30, R6, 0x78, !PT ;  /* 0x000000300d027812 */ /* 0x000fe200078e7806 */
[----:B------:R-:W-:Y:S01]  /*3320*/  CS2R R68, SRZ ;  /* 0x0000000000447805 */ /* 0x000fe2000001ff00 */
[----:B------:R-:W-:Y:S01]  /*3330*/  SHF.R.U32.HI R8, RZ, 0x7, R246 ;  /* 0x00000007ff087819 */ /* 0x000fe200000116f6 */
[----:B------:R-:W-:Y:S01]  /*3340*/  CS2R R70, SRZ ;  /* 0x0000000000467805 */ /* 0x000fe2000001ff00 */
[----:B------:R-:W-:Y:S01]  /*3350*/  LOP3.LUT R6, R246, 0x1f, RZ, 0xc0, !PT ;  /* 0x0000001ff6067812 */ /* 0x000fe200078ec0ff */
[----:B------:R-:W-:Y:S01]  /*3360*/  CS2R R72, SRZ ;  /* 0x0000000000487805 */ /* 0x000fe2000001ff00 */
[----:B------:R-:W-:Y:S01]  /*3370*/  LOP3.LUT R215, R0, R215, RZ, 0x3c, !PT ;  /* 0x000000d700d77212 */ /* 0x000fe200078e3cff */
[----:B------:R-:W-:Y:S01]  /*3380*/  IMAD R0, R248, c[0x0][0x1a0], RZ ;  /* 0x00006800f8007a24 */ /* 0x000fe200078e02ff */
[----:B------:R-:W-:Y:S01]  /*3390*/  LOP3.LUT R14, R4, R7, RZ, 0x3c, !PT ;  /* 0x00000007040e7212 */ /* 0x000fe200078e3cff */
[----:B------:R-:W-:Y:S01]  /*33a0*/  IMAD R7, R3, c[0x0][0x1a8], RZ ;  /* 0x00006a0003077a24 */ /* 0x000fe200078e02ff */
[----:B------:R-:W-:Y:S01]  /*33b0*/  SGXT.U32 R8, R8, 0x1 ;  /* 0x000000010808781a */ /* 0x000fe20000000000 */
[----:B------:R-:W-:Y:S01]  /*33c0*/  IMAD R4, R248, c[0x0][0x1b0], RZ ;  /* 0x00006c00f8047a24 */ /* 0x000fe200078e02ff */
[----:B------:R-:W-:Y:S01]  /*33d0*/  SHF.L.U32 R3, R0, 0x1, RZ ;  /* 0x0000000100037819 */ /* 0x000fe200000006ff */
[----:B------:R-:W-:Y:S01]  /*33e0*/  IMAD R12, R6, c[0x0][0x1b4], RZ ;  /* 0x00006d00060c7a24 */ /* 0x000fe200078e02ff */
[C---:B------:R-:W-:Y:S01]  /*33f0*/  SHF.L.U32 R6, R7.reuse, 0x1, RZ ;  /* 0x0000000107067819 */ /* 0x040fe200000006ff */
[----:B------:R-:W-:Y:S01]  /*3400*/  IMAD R8, R8, c[0x0][0x1a4], RZ ;  /* 0x0000690008087a24 */ /* 0x000fe200078e02ff */
[----:B------:R-:W-:Y:S01]  /*3410*/  SHF.L.U32 R9, R246, 0x8, RZ ;  /* 0x00000008f6097819 */ /* 0x000fe200000006ff */
[----:B------:R-:W-:Y:S01]  /*3420*/  IMAD.HI R7, R7, 0x2, RZ ;  /* 0x0000000207077827 */ /* 0x000fe200078e02ff */
[----:B------:R-:W-:Y:S01]  /*3430*/  MOV R25, c[0x0][0x1a4] ;  /* 0x0000690000197a02 */ /* 0x000fe20000000f00 */
[----:B------:R-:W-:Y:S01]  /*3440*/  CS2R R74, SRZ ;  /* 0x00000000004a7805 */ /* 0x000fe2000001ff00 */
[----:B------:R-:W-:Y:S01]  /*3450*/  SHF.L.U32 R10, R4, 0x1, RZ ;  /* 0x00000001040a7819 */ /* 0x000fe200000006ff */
[----:B------:R-:W-:Y:S01]  /*3460*/  CS2R R76, SRZ ;  /* 0x00000000004c7805 */ /* 0x000fe2000001ff00 */
[C---:B------:R-:W-:Y:S01]  /*3470*/  SHF.L.U32 R11, R12.reuse, 0x1, RZ ;  /* 0x000000010c0b7819 */ /* 0x040fe200000006ff */
[----:B------:R-:W-:Y:S01]  /*3480*/  IMAD.HI R12, R12, 0x2, RZ ;  /* 0x000000020c0c7827 */ /* 0x000fe200078e02ff */
[----:B------:R-:W-:Y:S01]  /*3490*/  IADD3 R21, P0, P1, R6, c[0x0][0x168], R3 ;  /* 0x00005a0006157a10 */ /* 0x000fe2000791e003 */
[----:B------:R-:W-:Y:S01]  /*34a0*/  CS2R R78, SRZ ;  /* 0x00000000004e7805 */ /* 0x000fe2000001ff00 */
[----:B------:R-:W-:Y:S01]  /*34b0*/  LOP3.LUT R3, R9, 0x1000, RZ, 0xc0, !PT ;  /* 0x0000100009037812 */ /* 0x000fe200078ec0ff */
[----:B------:R-:W-:Y:S01]  /*34c0*/  IMAD.HI R6, R0, 0x2, RZ ;  /* 0x0000000200067827 */ /* 0x000fe200078e02ff */
[----:B------:R-:W-:Y:S01]  /*34d0*/  LEA R9, R25, R8, 0x1 ;  /* 0x0000000819097211 */ /* 0x000fe200078e08ff */
[----:B------:R-:W-:Y:S01]  /*34e0*/  CS2R R92, SRZ ;  /* 0x00000000005c7805 */ /* 0x000fe2000001ff00 */
[----:B------:R-:W-:Y:S01]  /*34f0*/  IADD3 R227, P2, P3, R11, c[0x0][0x170], R10 ;  /* 0x00005c000be37a10 */ /* 0x000fe20007b5e00a */
[----:B------:R-:W-:Y:S01]  /*3500*/  CS2R R94, SRZ ;  /* 0x00000000005e7805 */ /* 0x000fe2000001ff00 */
[----:B------:R-:W-:Y:S01]  /*3510*/  SHF.R.U32.HI R11, RZ, 0x5, R246 ;  /* 0x00000005ff0b7819 */ /* 0x000fe200000116f6 */
[----:B------:R-:W-:Y:S01]  /*3520*/  CS2R R96, SRZ ;  /* 0x0000000000607805 */ /* 0x000fe2000001ff00 */
[----:B------:R-:W-:Y:S01]  /*3530*/  LEA R10, R25, R9, 0x1 ;  /* 0x00000009190a7211 */ /* 0x000fe200078e08ff */
[----:B------:R-:W-:Y:S01]  /*3540*/  CS2R R98, SRZ ;  /* 0x0000000000627805 */ /* 0x000fe2000001ff00 */
[----:B------:R-:W-:Y:S01]  /*3550*/  SGXT.U32 R0, R11, 0x3 ;  /* 0x000000030b00781a */ /* 0x000fe20000000000 */
[----:B------:R-:W-:Y:S01]  /*3560*/  IMAD.HI R11, R4, 0x2, RZ ;  /* 0x00000002040b7827 */ /* 0x000fe200078e02ff */
[----:B------:R-:W-:Y:S01]  /*3570*/  LEA R4, R25, R10, 0x1 ;  /* 0x0000000a19047211 */ /* 0x000fe200078e08ff */
[----:B------:R-:W-:Y:S01]  /*3580*/  CS2R R80, SRZ ;  /* 0x0000000000507805 */ /* 0x000fe2000001ff00 */
[----:B------:R-:W-:Y:S01]  /*3590*/  IADD3.X R23, R7, c[0x0][0x16c], R6, P0, P1 ;  /* 0x00005b0007177a10 */ /* 0x000fe200007e2406 */
[----:B------:R-:W-:Y:S01]  /*35a0*/  IMAD R13, R0, c[0x0][0x1b8], RZ ;  /* 0x00006e00000d7a24 */ /* 0x000fe200078e02ff */
[C---:B------:R-:W-:Y:S01]  /*35b0*/  LEA R28, P0, R8.reuse, R21, 0x1 ;  /* 0x00000015081c7211 */ /* 0x040fe200078008ff */
[----:B------:R-:W-:Y:S01]  /*35c0*/  CS2R R82, SRZ ;  /* 0x0000000000527805 */ /* 0x000fe2000001ff00 */
[----:B------:R-:W-:Y:S01]  /*35d0*/  LEA R0, R25, R4, 0x1 ;  /* 0x0000000419007211 */ /* 0x000fe200078e08ff */
[----:B------:R-:W-:Y:S01]  /*35e0*/  CS2R R84, SRZ ;  /* 0x0000000000547805 */ /* 0x000fe2000001ff00 */
[----:B------:R-:W-:Y:S01]  /*35f0*/  LEA.HI.X.SX32 R29, R8, R23, 0x1, P0 ;  /* 0x00000017081d7211 */ /* 0x000fe200000f0eff */
[----:B------:R-:W-:Y:S01]  /*3600*/  CS2R R86, SRZ ;  /* 0x0000000000567805 */ /* 0x000fe2000001ff00 */
[----:B------:R-:W-:Y:S01]  /*3610*/  LEA R16, P1, R9, R21, 0x1 ;  /* 0x0000001509107211 */ /* 0x000fe200078208ff */
[----:B------:R-:W-:Y:S01]  /*3620*/  CS2R R88, SRZ ;  /* 0x0000000000587805 */ /* 0x000fe2000001ff00 */
[----:B------:R-:W-:Y:S01]  /*3630*/  LEA R6, R25, R0, 0x1 ;  /* 0x0000000019067211 */ /* 0x000fe200078e08ff */
[----:B------:R0:W-:Y:S01]  /*3640*/  STL.64 [R1+0x90], R28 ;  /* 0x0000901c01007387 */ /* 0x0001e20000100a00 */
[----:B------:R-:W-:Y:S01]  /*3650*/  LEA.HI.X.SX32 R17, R9, R23, 0x1, P1 ;  /* 0x0000001709117211 */ /* 0x000fe200008f0eff */
[----:B------:R-:W-:Y:S01]  /*3660*/  CS2R R90, SRZ ;  /* 0x00000000005a7805 */ /* 0x000fe2000001ff00 */
[C---:B------:R-:W-:Y:S01]  /*3670*/  LEA R7, R25.reuse, R6, 0x1 ;  /* 0x0000000619077211 */ /* 0x040fe200078e08ff */
[----:B------:R-:W-:Y:S01]  /*3680*/  CS2R R112, SRZ ;  /* 0x0000000000707805 */ /* 0x000fe2000001ff00 */
[----:B------:R-:W-:Y:S01]  /*3690*/  MOV R27, c[0x0][0x1b8] ;  /* 0x00006e00001b7a02 */ /* 0x000fe20000000f00 */
[----:B------:R1:W-:Y:S01]  /*36a0*/  STL.64 [R1+0x88], R16 ;  /* 0x0000881001007387 */ /* 0x0003e20000100a00 */
[C---:B------:R-:W-:Y:S01]  /*36b0*/  LEA R8, R25.reuse, R7, 0x1 ;  /* 0x0000000719087211 */ /* 0x040fe200078e08ff */
[----:B------:R-:W-:Y:S01]  /*36c0*/  CS2R R114, SRZ ;  /* 0x0000000000727805 */ /* 0x000fe2000001ff00 */
[----:B------:R-:W-:Y:S01]  /*36d0*/  IADD3.X R19, R12, c[0x0][0x174], R11, P2, P3 ;  /* 0x00005d000c137a10 */ /* 0x000fe200017e640b */
[----:B------:R-:W-:Y:S01]  /*36e0*/  CS2R R52, SRZ ;  /* 0x0000000000347805 */ /* 0x000fe2000001ff00 */
[----:B------:R-:W-:Y:S01]  /*36f0*/  LEA R9, R25, R8, 0x1 ;  /* 0x0000000819097211 */ /* 0x000fe200078e08ff */
[----:B------:R-:W-:Y:S01]  /*3700*/  CS2R R54, SRZ ;  /* 0x0000000000367805 */ /* 0x000fe2000001ff00 */
[C---:B0-----:R-:W-:Y:S01]  /*3710*/  LEA R28, P0, R10.reuse, R21, 0x1 ;  /* 0x000000150a1c7211 */ /* 0x041fe200078008ff */
[----:B------:R-:W-:Y:S01]  /*3720*/  CS2R R56, SRZ ;  /* 0x0000000000387805 */ /* 0x000fe2000001ff00 */
[----:B------:R-:W-:Y:S01]  /*3730*/  LEA R11, R27, R13, 0x3 ;  /* 0x0000000d1b0b7211 */ /* 0x000fe200078e18ff */
[----:B------:R-:W-:Y:S01]  /*3740*/  CS2R R58, SRZ ;  /* 0x00000000003a7805 */ /* 0x000fe2000001ff00 */
[----:B------:R-:W-:Y:S01]  /*3750*/  LEA.HI.X.SX32 R29, R10, R23, 0x1, P0 ;  /* 0x000000170a1d7211 */ /* 0x000fe200000f0eff */
[----:B------:R-:W-:Y:S01]  /*3760*/  CS2R R204, SRZ ;  /* 0x0000000000cc7805 */ /* 0x000fe2000001ff00 */
[-C--:B-1----:R-:W-:Y:S01]  /*3770*/  LEA R16, P1, R4, R21.reuse, 0x1 ;  /* 0x0000001504107211 */ /* 0x082fe200078208ff */
[----:B------:R-:W-:Y:S01]  /*3780*/  CS2R R206, SRZ ;  /* 0x0000000000ce7805 */ /* 0x000fe2000001ff00 */
[----:B------:R-:W-:Y:S01]  /*3790*/  LEA R30, P0, R0, R21, 0x1 ;  /* 0x00000015001e7211 */ /* 0x000fe200078008ff */
[----:B------:R0:W-:Y:S01]  /*37a0*/  STL.64 [R1+0x80], R28 ;  /* 0x0000801c01007387 */ /* 0x0001e20000100a00 */
[----:B------:R-:W-:Y:S01]  /*37b0*/  LEA.HI.X.SX32 R17, R4, R23, 0x1, P1 ;  /* 0x0000001704117211 */ /* 0x000fe200008f0eff */
[----:B------:R-:W-:Y:S01]  /*37c0*/  CS2R R36, SRZ ;  /* 0x0000000000247805 */ /* 0x000fe2000001ff00 */
[C---:B------:R-:W-:Y:S01]  /*37d0*/  LEA R4, R25.reuse, R9, 0x1 ;  /* 0x0000000919047211 */ /* 0x040fe200078e08ff */
[----:B------:R-:W-:Y:S01]  /*37e0*/  CS2R R38, SRZ ;  /* 0x0000000000267805 */ /* 0x000fe2000001ff00 */
[----:B------:R-:W-:Y:S01]  /*37f0*/  LEA.HI.X.SX32 R31, R0, R23, 0x1, P0 ;  /* 0x00000017001f7211 */ /* 0x000fe200000f0eff */
[----:B------:R-:W-:Y:S01]  /*3800*/  STL.64 [R1+0x78], R16 ;  /* 0x0000781001007387 */ /* 0x000fe20000100a00 */
[----:B------:R-:W-:Y:S01]  /*3810*/  LEA R10, R25, R4, 0x1 ;  /* 0x00000004190a7211 */ /* 0x000fe200078e08ff */
[----:B------:R-:W-:Y:S01]  /*3820*/  CS2R R40, SRZ ;  /* 0x0000000000287805 */ /* 0x000fe2000001ff00 */
[-C--:B------:R-:W-:Y:S01]  /*3830*/  LEA R32, P0, R7, R21.reuse, 0x1 ;  /* 0x0000001507207211 */ /* 0x080fe200078008ff */
[----:B------:R1:W-:Y:S01]  /*3840*/  STL.64 [R1+0x70], R30 ;  /* 0x0000701e01007387 */ /* 0x0003e20000100a00 */
[----:B------:R-:W-:Y:S01]  /*3850*/  LEA R0, R25, R10, 0x1 ;  /* 0x0000000a19007211 */ /* 0x000fe200078e08ff */
[----:B------:R-:W-:Y:S01]  /*3860*/  CS2R R42, SRZ ;  /* 0x00000000002a7805 */ /* 0x000fe2000001ff00 */
[C---:B0-----:R-:W-:Y:S01]  /*3870*/  LEA R28, P1, R6.reuse, R21, 0x1 ;  /* 0x00000015061c7211 */ /* 0x041fe200078208ff */
[----:B------:R-:W-:Y:S01]  /*3880*/  CS2R R44, SRZ ;  /* 0x00000000002c7805 */ /* 0x000fe2000001ff00 */
[-C--:B------:R-:W-:Y:S01]  /*3890*/  LEA.HI.X.SX32 R33, R7, R23.reuse, 0x1, P0 ;  /* 0x0000001707217211 */ /* 0x080fe200000f0eff */
[----:B------:R-:W-:Y:S01]  /*38a0*/  CS2R R46, SRZ ;  /* 0x00000000002e7805 */ /* 0x000fe2000001ff00 */
[----:B------:R-:W-:Y:S01]  /*38b0*/  LEA.HI.X.SX32 R29, R6, R23, 0x1, P1 ;  /* 0x00000017061d7211 */ /* 0x000fe200008f0eff */
[----:B------:R-:W-:Y:S01]  /*38c0*/  CS2R R176, SRZ ;  /* 0x0000000000b07805 */ /* 0x000fe2000001ff00 */
[----:B------:R-:W-:Y:S01]  /*38d0*/  LEA R6, R25, R0, 0x1 ;  /* 0x0000000019067211 */ /* 0x000fe200078e08ff */
[----:B------:R-:W-:Y:S01]  /*38e0*/  CS2R R178, SRZ ;  /* 0x0000000000b27805 */ /* 0x000fe2000001ff00 */
[----:B------:R-:W-:Y:S01]  /*38f0*/  LEA R12, R27, R11, 0x3 ;  /* 0x0000000b1b0c7211 */ /* 0x000fe200078e18ff */
[----:B------:R0:W-:Y:S01]  /*3900*/  STL.64 [R1+0x68], R28 ;  /* 0x0000681c01007387 */ /* 0x0001e20000100a00 */
[C---:B-1----:R-:W-:Y:S01]  /*3910*/  LEA R30, P1, R8.reuse, R21, 0x1 ;  /* 0x00000015081e7211 */ /* 0x042fe200078208ff */
[----:B------:R-:W-:Y:S01]  /*3920*/  CS2R R180, SRZ ;  /* 0x0000000000b47805 */ /* 0x000fe2000001ff00 */
[----:B------:R-:W-:Y:S01]  /*3930*/  IADD3 R3, R3, R14, RZ ;  /* 0x0000000e03037210 */ /* 0x000fe20007ffe0ff */
[----:B------:R1:W-:Y:S01]  /*3940*/  STL.64 [R1+0x60], R32 ;  /* 0x0000602001007387 */ /* 0x0003e20000100a00 */
[----:B------:R-:W-:Y:S01]  /*3950*/  LEA.HI.X.SX32 R31, R8, R23, 0x1, P1 ;  /* 0x00000017081f7211 */ /* 0x000fe200008f0eff */
[----:B------:R-:W-:Y:S01]  /*3960*/  CS2R R182, SRZ ;  /* 0x0000000000b67805 */ /* 0x000fe2000001ff00 */
[----:B------:R-:W-:Y:S01]  /*3970*/  LEA R7, R25, R6, 0x1 ;  /* 0x0000000619077211 */ /* 0x000fe200078e08ff */
[----:B------:R-:W-:Y:S01]  /*3980*/  CS2R R184, SRZ ;  /* 0x0000000000b87805 */ /* 0x000fe2000001ff00 */
[----:B------:R-:W-:Y:S01]  /*3990*/  LEA R14, R27, R12, 0x3 ;  /* 0x0000000c1b0e7211 */ /* 0x000fe200078e18ff */
[----:B------:R2:W-:Y:S01]  /*39a0*/  STL.64 [R1+0x58], R30 ;  /* 0x0000581e01007387 */ /* 0x0005e20000100a00 */
[----:B------:R-:W-:Y:S01]  /*39b0*/  LEA R8, R25, R7, 0x1 ;  /* 0x0000000719087211 */ /* 0x000fe200078e08ff */
[----:B------:R-:W-:Y:S01]  /*39c0*/  CS2R R186, SRZ ;  /* 0x0000000000ba7805 */ /* 0x000fe2000001ff00 */
[----:B0-----:R-:W-:Y:S01]  /*39d0*/  LEA R28, P2, R9, R21, 0x1 ;  /* 0x00000015091c7211 */ /* 0x001fe200078408ff */
[----:B------:R-:W-:Y:S01]  /*39e0*/  CS2R R188, SRZ ;  /* 0x0000000000bc7805 */ /* 0x000fe2000001ff00 */
[----:B------:R-:W-:Y:S01]  /*39f0*/  LEA R15, R27, R14, 0x3 ;  /* 0x0000000e1b0f7211 */ /* 0x000fe200078e18ff */
[----:B------:R-:W-:Y:S01]  /*3a00*/  CS2R R190, SRZ ;  /* 0x0000000000be7805 */ /* 0x000fe2000001ff00 */
[----:B------:R-:W-:Y:S01]  /*3a10*/  LEA.HI.X.SX32 R29, R9, R23, 0x1, P2 ;  /* 0x00000017091d7211 */ /* 0x000fe200010f0eff */
[----:B------:R-:W-:Y:S01]  /*3a20*/  CS2R R192, SRZ ;  /* 0x0000000000c07805 */ /* 0x000fe2000001ff00 */
[----:B-1----:R-:W-:Y:S01]  /*3a30*/  LEA R32, P0, R4, R21, 0x1 ;  /* 0x0000001504207211 */ /* 0x002fe200078008ff */
[----:B------:R-:W-:Y:S01]  /*3a40*/  CS2R R194, SRZ ;  /* 0x0000000000c27805 */ /* 0x000fe2000001ff00 */
[C---:B------:R-:W-:Y:S01]  /*3a50*/  LEA R16, R27.reuse, R15, 0x3 ;  /* 0x0000000f1b107211 */ /* 0x040fe200078e18ff */
[----:B------:R0:W-:Y:S01]  /*3a60*/  STL.64 [R1+0x50], R28 ;  /* 0x0000501c01007387 */ /* 0x0001e20000100a00 */
[----:B--2---:R-:W-:Y:S01]  /*3a70*/  LEA R30, P1, R10, R21, 0x1 ;  /* 0x000000150a1e7211 */ /* 0x004fe200078208ff */
[----:B------:R-:W-:Y:S01]  /*3a80*/  CS2R R196, SRZ ;  /* 0x0000000000c47805 */ /* 0x000fe2000001ff00 */
[-C--:B------:R-:W-:Y:S01]  /*3a90*/  LEA.HI.X.SX32 R33, R4, R23.reuse, 0x1, P0 ;  /* 0x0000001704217211 */ /* 0x080fe200000f0eff */
[----:B------:R-:W-:Y:S01]  /*3aa0*/  CS2R R198, SRZ ;  /* 0x0000000000c67805 */ /* 0x000fe2000001ff00 */
[----:B------:R-:W-:Y:S01]  /*3ab0*/  LEA.HI.X.SX32 R31, R10, R23, 0x1, P1 ;  /* 0x000000170a1f7211 */ /* 0x000fe200008f0eff */
[----:B------:R-:W-:Y:S01]  /*3ac0*/  CS2R R200, SRZ ;  /* 0x0000000000c87805 */ /* 0x000fe2000001ff00 */
[C---:B------:R-:W-:Y:S01]  /*3ad0*/  LEA R34, P0, R6.reuse, R21, 0x1 ;  /* 0x0000001506227211 */ /* 0x040fe200078008ff */
[----:B------:R1:W-:Y:S01]  /*3ae0*/  STL.64 [R1+0x48], R32 ;  /* 0x0000482001007387 */ /* 0x0003e20000100a00 */
[----:B------:R-:W-:Y:S01]  /*3af0*/  LEA R17, R27, R16, 0x3 ;  /* 0x000000101b117211 */ /* 0x000fe200078e18ff */
[----:B------:R-:W-:Y:S01]  /*3b00*/  CS2R R202, SRZ ;  /* 0x0000000000ca7805 */ /* 0x000fe2000001ff00 */
[----:B------:R-:W-:Y:S01]  /*3b10*/  LEA.HI.X.SX32 R35, R6, R23, 0x1, P0 ;  /* 0x0000001706237211 */ /* 0x000fe200000f0eff */
[----:B------:R2:W-:Y:S01]  /*3b20*/  STL.64 [R1+0x40], R30 ;  /* 0x0000401e01007387 */ /* 0x0005e20000100a00 */
[C---:B0-----:R-:W-:Y:S01]  /*3b30*/  LEA R28, P2, R0.reuse, R21, 0x1 ;  /* 0x00000015001c7211 */ /* 0x041fe200078408ff */
[----:B------:R-:W-:Y:S01]  /*3b40*/  CS2R R48, SRZ ;  /* 0x0000000000307805 */ /* 0x000fe2000001ff00 */
[----:B------:R-:W-:Y:S01]  /*3b50*/  LEA R20, P0, R13, R227, 0x1 ;  /* 0x000000e30d147211 */ /* 0x000fe200078008ff */
[----:B------:R-:W-:Y:S01]  /*3b60*/  CS2R R50, SRZ ;  /* 0x0000000000327805 */ /* 0x000fe2000001ff00 */
[----:B------:R-:W-:-:S02]  /*3b70*/  LEA.HI.X.SX32 R29, R0, R23, 0x1, P2 ;  /* 0x00000017001d7211 */ /* 0x000fc400010f0eff */
[----:B------:R-:W-:Y:S02]  /*3b80*/  LEA R0, R25, R8, 0x1 ;  /* 0x0000000819007211 */ /* 0x000fe400078e08ff */
[CC--:B-1----:R-:W-:Y:S01]  /*3b90*/  LEA R32, P1, R7.reuse, R21.reuse, 0x1 ;  /* 0x0000001507207211 */ /* 0x0c2fe200078208ff */
[----:B------:R0:W-:Y:S01]  /*3ba0*/  STL.64 [R1+0x38], R28 ;  /* 0x0000381c01007387 */ /* 0x0001e20000100a00 */
[----:B------:R-:W-:Y:S01]  /*3bb0*/  LOP3.LUT R210, R210, 0x30, R100, 0x78, !PT ;  /* 0x00000030d2d27812 */ /* 0x000fe200078e7864 */
[----:B------:R-:W-:Y:S01]  /*3bc0*/  CS2R R24, SRZ ;  /* 0x0000000000187805 */ /* 0x000fe2000001ff00 */
[C---:B--2---:R-:W-:Y:S01]  /*3bd0*/  LEA R30, P2, R8.reuse, R21, 0x1 ;  /* 0x00000015081e7211 */ /* 0x044fe200078408ff */
[----:B------:R1:W-:Y:S01]  /*3be0*/  STL.64 [R1+0x30], R34 ;  /* 0x0000302201007387 */ /* 0x0003e20000100a00 */
[-C--:B------:R-:W-:Y:S02]  /*3bf0*/  LEA.HI.X.SX32 R33, R7, R23.reuse, 0x1, P1 ;  /* 0x0000001707217211 */ /* 0x080fe400008f0eff */
[----:B------:R-:W-:-:S02]  /*3c00*/  LEA.HI.X.SX32 R31, R8, R23, 0x1, P2 ;  /* 0x00000017081f7211 */ /* 0x000fc400010f0eff */
[-C--:B------:R-:W-:Y:S01]  /*3c10*/  LEA R6, P2, R12, R227.reuse, 0x1 ;  /* 0x000000e30c067211 */ /* 0x080fe200078408ff */
[----:B------:R2:W-:Y:S01]  /*3c20*/  STL.64 [R1+0x28], R32 ;  /* 0x0000282001007387 */ /* 0x0005e20000100a00 */
[----:B------:R-:W-:Y:S02]  /*3c30*/  LEA R8, P1, R11, R227, 0x1 ;  /* 0x000000e30b087211 */ /* 0x000fe400078208ff */
[----:B0-----:R-:W-:Y:S01]  /*3c40*/  LEA R28, P3, R0, R21, 0x1 ;  /* 0x00000015001c7211 */ /* 0x001fe200078608ff */
[----:B------:R0:W-:Y:S01]  /*3c50*/  STL.64 [R1+0x20], R30 ;  /* 0x0000201e01007387 */ /* 0x0001e20000100a00 */
[----:B------:R-:W-:Y:S01]  /*3c60*/  LEA.HI.X.SX32 R7, R12, R19, 0x1, P2 ;  /* 0x000000130c077211 */ /* 0x000fe200010f0eff */
[----:B-1----:R-:W-:Y:S01]  /*3c70*/  CS2R R34, SRZ ;  /* 0x0000000000227805 */ /* 0x002fe2000001ff00 */
[----:B------:R-:W-:Y:S02]  /*3c80*/  LEA.HI.X.SX32 R29, R0, R23, 0x1, P3 ;  /* 0x00000017001d7211 */ /* 0x000fe400018f0eff */
[----:B------:R-:W-:Y:S01]  /*3c90*/  LEA R0, R27, R17, 0x3 ;  /* 0x000000111b007211 */ /* 0x000fe200078e18ff */
[----:B------:R-:W-:Y:S01]  /*3ca0*/  CS2R R22, SRZ ;  /* 0x0000000000167805 */ /* 0x000fe2000001ff00 */
[-C--:B------:R-:W-:Y:S01]  /*3cb0*/  LEA.HI.X.SX32 R21, R13, R19.reuse, 0x1, P0 ;  /* 0x000000130d157211 */ /* 0x080fe200000f0eff */
[----:B------:R1:W-:Y:S01]  /*3cc0*/  STL.64 [R1+0x18], R28 ;  /* 0x0000181c01007387 */ /* 0x0003e20000100a00 */
[----:B------:R-:W-:Y:S01]  /*3cd0*/  LEA R4, R27, R0, 0x3 ;  /* 0x000000001b047211 */ /* 0x000fe200078e18ff */
[----:B--2---:R-:W-:Y:S01]  /*3ce0*/  CS2R R32, SRZ ;  /* 0x0000000000207805 */ /* 0x004fe2000001ff00 */
[----:B------:R-:W-:Y:S01]  /*3cf0*/  LEA.HI.X.SX32 R9, R11, R19, 0x1, P1 ;  /* 0x000000130b097211 */ /* 0x000fe200008f0eff */
[----:B------:R2:W-:Y:S01]  /*3d00*/  STL.64 [R1], R6 ;  /* 0x0000000601007387 */ /* 0x0005e20000100a00 */
[CC--:B------:R-:W-:Y:S01]  /*3d10*/  LEA R248, P1, R15.reuse, R227.reuse, 0x1 ;  /* 0x000000e30ff87211 */ /* 0x0c0fe200078208ff */
[----:B0-----:R-:W-:Y:S01]  /*3d20*/  CS2R R30, SRZ ;  /* 0x00000000001e7805 */ /* 0x001fe2000001ff00 */
[-C--:B------:R-:W-:Y:S01]  /*3d30*/  LEA R250, P0, R14, R227.reuse, 0x1 ;  /* 0x000000e30efa7211 */ /* 0x080fe200078008ff */
[----:B------:R0:W-:Y:S01]  /*3d40*/  STL.64 [R1+0x10], R20 ;  /* 0x0000101401007387 */ /* 0x0001e20000100a00 */
[----:B------:R-:W-:Y:S01]  /*3d50*/  LEA R246, P2, R16, R227, 0x1 ;  /* 0x000000e310f67211 */ /* 0x000fe200078408ff */
[----:B------:R-:W-:Y:S01]  /*3d60*/  CS2R R10, SRZ ;  /* 0x00000000000a7805 */ /* 0x000fe2000001ff00 */
[----:B------:R-:W-:Y:S01]  /*3d70*/  LEA.HI.X.SX32 R249, R15, R19, 0x1, P1 ;  /* 0x000000130ff97211 */ /* 0x000fe200008f0eff */
[----:B------:R3:W-:Y:S01]  /*3d80*/  STL.64 [R1+0x8], R8 ;  /* 0x0000080801007387 */ /* 0x0007e20000100a00 */
[----:B------:R-:W-:Y:S01]  /*3d90*/  LEA R242, P1, R0, R227, 0x1 ;  /* 0x000000e300f27211 */ /* 0x000fe200078208ff */
[----:B-1----:R-:W-:Y:S01]  /*3da0*/  CS2R R28, SRZ ;  /* 0x00000000001c7805 */ /* 0x002fe2000001ff00 */
[----:B------:R-:W-:-:S02]  /*3db0*/  LEA.HI.X.SX32 R251, R14, R19, 0x1, P0 ;  /* 0x000000130efb7211 */ /* 0x000fc400000f0eff */
[C---:B--2---:R-:W-:Y:S02]  /*3dc0*/  LEA R6, R27.reuse, R4, 0x3 ;  /* 0x000000041b067211 */ /* 0x044fe400078e18ff */
[----:B------:R-:W-:Y:S01]  /*3dd0*/  LEA.HI.X.SX32 R247, R16, R19, 0x1, P2 ;  /* 0x0000001310f77211 */ /* 0x000fe200010f0eff */
[----:B0-----:R-:W-:Y:S01]  /*3de0*/  CS2R R20, SRZ ;  /* 0x0000000000147805 */ /* 0x001fe2000001ff00 */
[----:B------:R-:W-:Y:S02]  /*3df0*/  LEA R7, R27, R6, 0x3 ;  /* 0x000000061b077211 */ /* 0x000fe400078e18ff */
[----:B------:R-:W-:Y:S02]  /*3e00*/  LEA R244, P0, R17, R227, 0x1 ;  /* 0x000000e311f47211 */ /* 0x000fe400078008ff */
[----:B---3--:R-:W-:Y:S02]  /*3e10*/  LEA R8, R27, R7, 0x3 ;  /* 0x000000071b087211 */ /* 0x008fe400078e18ff */
[----:B------:R-:W-:-:S02]  /*3e20*/  LEA R240, P2, R4, R227, 0x1 ;  /* 0x000000e304f07211 */ /* 0x000fc400078408ff */
[C---:B------:R-:W-:Y:S02]  /*3e30*/  LEA R9, R27.reuse, R8, 0x3 ;  /* 0x000000081b097211 */ /* 0x040fe400078e18ff */
[----:B------:R-:W-:Y:S02]  /*3e40*/  LEA.HI.X.SX32 R243, R0, R19, 0x1, P1 ;  /* 0x0000001300f37211 */ /* 0x000fe400008f0eff */
[----:B------:R-:W-:Y:S02]  /*3e50*/  LEA R0, R27, R9, 0x3 ;  /* 0x000000091b007211 */ /* 0x000fe400078e18ff */
[-C--:B------:R-:W-:Y:S02]  /*3e60*/  LEA.HI.X.SX32 R245, R17, R19.reuse, 0x1, P0 ;  /* 0x0000001311f57211 */ /* 0x080fe400000f0eff */
[----:B------:R-:W-:Y:S01]  /*3e70*/  LEA.HI.X.SX32 R241, R4, R19, 0x1, P2 ;  /* 0x0000001304f17211 */ /* 0x000fe200010f0eff */
[----:B------:R-:W-:Y:S01]  /*3e80*/  CS2R R16, SRZ ;  /* 0x0000000000107805 */ /* 0x000fe2000001ff00 */
[----:B------:R-:W-:-:S02]  /*3e90*/  LEA R238, P0, R6, R227, 0x1 ;  /* 0x000000e306ee7211 */ /* 0x000fc400078008ff */
[C---:B------:R-:W-:Y:S02]  /*3ea0*/  LEA R4, R27.reuse, R0, 0x3 ;  /* 0x000000001b047211 */ /* 0x040fe400078e18ff */
[----:B------:R-:W-:Y:S02]  /*3eb0*/  LEA.HI.X.SX32 R239, R6, R19, 0x1, P0 ;  /* 0x0000001306ef7211 */ /* 0x000fe400000f0eff */
[----:B------:R-:W-:Y:S02]  /*3ec0*/  LEA R6, R27, R4, 0x3 ;  /* 0x000000041b067211 */ /* 0x000fe400078e18ff */
[-C--:B------:R-:W-:Y:S01]  /*3ed0*/  LEA R236, P1, R7, R227.reuse, 0x1 ;  /* 0x000000e307ec7211 */ /* 0x080fe200078208ff */
[----:B------:R-:W-:Y:S01]  /*3ee0*/  CS2R R26, SRZ ;  /* 0x00000000001a7805 */ /* 0x000fe2000001ff00 */
[-C--:B------:R-:W-:Y:S02]  /*3ef0*/  LEA R234, P2, R8, R227.reuse, 0x1 ;  /* 0x000000e308ea7211 */ /* 0x080fe400078408ff */
[----:B------:R-:W-:-:S02]  /*3f00*/  LEA R226, P3, R6, R227, 0x1 ;  /* 0x000000e306e27211 */ /* 0x000fc400078608ff */
[-C--:B------:R-:W-:Y:S02]  /*3f10*/  LEA.HI.X.SX32 R237, R7, R19.reuse, 0x1, P1 ;  /* 0x0000001307ed7211 */ /* 0x080fe400008f0eff */
[----:B------:R-:W-:Y:S02]  /*3f20*/  LEA.HI.X.SX32 R235, R8, R19, 0x1, P2 ;  /* 0x0000001308eb7211 */ /* 0x000fe400010f0eff */
[-C--:B------:R-:W-:Y:S02]  /*3f30*/  LEA R232, P0, R9, R227.reuse, 0x1 ;  /* 0x000000e309e87211 */ /* 0x080fe400078008ff */
[-C--:B------:R-:W-:Y:S02]  /*3f40*/  LEA R230, P1, R0, R227.reuse, 0x1 ;  /* 0x000000e300e67211 */ /* 0x080fe400078208ff */
[----:B------:R-:W-:Y:S02]  /*3f50*/  LEA R228, P2, R4, R227, 0x1 ;  /* 0x000000e304e47211 */ /* 0x000fe400078408ff */
[----:B------:R-:W-:-:S02]  /*3f60*/  LEA.HI.X.SX32 R227, R6, R19, 0x1, P3 ;  /* 0x0000001306e37211 */ /* 0x000fc400018f0eff */
[----:B------:R-:W-:Y:S02]  /*3f70*/  LOP3.LUT R6, R101, 0x30, RZ, 0xc0, !PT ;  /* 0x0000003065067812 */ /* 0x000fe400078ec0ff */
[-C--:B------:R-:W-:Y:S02]  /*3f80*/  LEA.HI.X.SX32 R233, R9, R19.reuse, 0x1, P0 ;  /* 0x0000001309e97211 */ /* 0x080fe400000f0eff */
[----:B------:R-:W-:Y:S01]  /*3f90*/  LEA R6, R5, R6, 0x6 ;  /* 0x0000000605067211 */ /* 0x000fe200078e30ff */
[----:B------:R-:W-:Y:S01]  /*3fa0*/  CS2R R8, SRZ ;  /* 0x0000000000087805 */ /* 0x000fe2000001ff00 */
[-C--:B------:R-:W-:Y:S02]  /*3fb0*/  LEA.HI.X.SX32 R231, R0, R19.reuse, 0x1, P1 ;  /* 0x0000001300e77211 */ /* 0x080fe400008f0eff */
[----:B------:R-:W-:Y:S02]  /*3fc0*/  LEA.HI.X.SX32 R229, R4, R19, 0x1, P2 ;  /* 0x0000001304e57211 */ /* 0x000fe400010f0eff */
[----:B------:R-:W-:Y:S01]  /*3fd0*/  LOP3.LUT R5, R6, 0x30, R100, 0x78, !PT ;  /* 0x0000003006057812 */ /* 0x000fe200078e7864 */
[----:B------:R-:W-:Y:S01]  /*3fe0*/  CS2R R18, SRZ ;  /* 0x0000000000127805 */ /* 0x000fe2000001ff00 */
[----:B------:R-:W-:-:S02]  /*3ff0*/  MOV R119, 0xff800000 ;  /* 0xff80000000777802 */ /* 0x000fc40000000f00 */
[----:B------:R-:W-:Y:S02]  /*4000*/  MOV R222, 0x3f800000 ;  /* 0x3f80000000de7802 */ /* 0x000fe40000000f00 */
[----:B------:R-:W-:Y:S02]  /*4010*/  MOV R4, RZ ;  /* 0x000000ff00047202 */ /* 0x000fe40000000f00 */
[----:B------:R-:W-:Y:S02]  /*4020*/  MOV R0, RZ ;  /* 0x000000ff00007202 */ /* 0x000fe40000000f00 */
[----:B------:R-:W-:Y:S02]  /*4030*/  MOV R216, RZ ;  /* 0x000000ff00d87202 */ /* 0x000fe40000000f00 */
[----:B------:R-:W-:Y:S02]  /*4040*/  MOV R221, 0x3f800000 ;  /* 0x3f80000000dd7802 */ /* 0x000fe40000000f00 */
[----:B------:R-:W-:-:S02]  /*4050*/  MOV R220, 0x3f800000 ;  /* 0x3f80000000dc7802 */ /* 0x000fc40000000f00 */
[----:B------:R-:W-:Y:S02]  /*4060*/  MOV R219, 0x3f800000 ;  /* 0x3f80000000db7802 */ /* 0x000fe40000000f00 */
[----:B------:R-:W-:Y:S02]  /*4070*/  MOV R118, 0xff800000 ;  /* 0xff80000000767802 */ /* 0x000fe40000000f00 */
[----:B------:R-:W-:Y:S02]  /*4080*/  MOV R117, 0xff800000 ;  /* 0xff80000000757802 */ /* 0x000fe40000000f00 */
[----:B------:R-:W-:Y:S02]  /*4090*/  MOV R116, 0xff800000 ;  /* 0xff80000000747802 */ /* 0x000fe40000000f00 */
[C---:B------:R-:W-:Y:S02]  /*40a0*/  LOP3.LUT R12, R215.reuse, 0x20, RZ, 0x3c, !PT ;  /* 0x00000020d70c7812 */ /* 0x040fe400078e3cff */
[----:B------:R-:W-:-:S02]  /*40b0*/  LOP3.LUT R7, R215, 0x40, RZ, 0x3c, !PT ;  /* 0x00000040d7077812 */ /* 0x000fc400078e3cff */
[----:B------:R-:W-:Y:S02]  /*40c0*/  LOP3.LUT R6, R215, 0x60, RZ, 0x3c, !PT ;  /* 0x00000060d7067812 */ /* 0x000fe400078e3cff */
[----:B------:R-:W-:-:S04]  /*40d0*/  LOP3.LUT R252, R210, 0x40, RZ, 0x3c, !PT ;  /* 0x00000040d2fc7812 */ /* 0x000fc800078e3cff */
.L_x_1:
[----:B------:R-:W2:Y:S04]  /*40e0*/  LDL.64 R6, [R1+0x88] ;  /* 0x0000880001067983 */ /* 0x000ea80000100a00 */
[----:B------:R-:W3:Y:S04]  /*40f0*/  LDL.64 R100, [R1+0x68] ;  /* 0x0000680001647983 */ /* 0x000ee80000100a00 */
[----:B------:R-:W4:Y:S04]  /*4100*/  LDL.64 R12, [R1+0x80] ;  /* 0x00008000010c7983 */ /* 0x000f280000100a00 */
[----:B------:R-:W5:Y:S04]  /*4110*/  LDL.64 R104, [R1+0x90] ;  /* 0x0000900001687983 */ /* 0x000f680000100a00 */
        /* <DEDUP_REMOVED lines=12> */
[----:B------:R-:W5:Y:S04]  /*41e0*/  LDL.64 R160, [R1] ;  /* 0x0000000001a07983 */ /* 0x000f680000100a00 */
[----:B------:R-:W5:Y:S01]  /*41f0*/  LDL.64 R162, [R1+0x8] ;  /* 0x0000080001a27983 */ /* 0x000f620000100a00 */
[----:B--2---:R-:W-:-:S04]  /*4200*/  IMAD.WIDE R6, R4, 0x2, R6 ;  /* 0x0000000204067825 */ /* 0x004fc800078e0206 */
[----:B---3--:R-:W-:-:S04]  /*4210*/  IMAD.WIDE R100, R4, 0x2, R100 ;  /* 0x0000000204647825 */ /* 0x008fc800078e0264 */
[C---:B----4-:R-:W-:Y:S01]  /*4220*/  IMAD.WIDE R12, R4.reuse, 0x2, R12 ;  /* 0x00000002040c7825 */ /* 0x050fe200078e020c */
[----:B------:R0:W2:Y:S03]  /*4230*/  LDG.E.U16 R107, [R100.64] ;  /* 0x00000004646b7981 */ /* 0x0000a6000c1e1500 */
[C---:B-----5:R-:W-:Y:S01]  /*4240*/  IMAD.WIDE R110, R4.reuse, 0x2, R104 ;  /* 0x00000002046e7825 */ /* 0x060fe200078e0268 */
[----:B------:R1:W3:Y:S03]  /*4250*/  LDG.E.U16 R106, [R12.64] ;  /* 0x000000040c6a7981 */ /* 0x0002e6000c1e1500 */
[C---:B------:R-:W-:Y:S01]  /*4260*/  IMAD.WIDE R14, R4.reuse, 0x2, R14 ;  /* 0x00000002040e7825 */ /* 0x040fe200078e020e */
[----:B------:R4:W5:Y:S03]  /*4270*/  LDG.E.U16 R105, [R6.64] ;  /* 0x0000000406697981 */ /* 0x000966000c1e1500 */
[C---:B------:R-:W-:Y:S01]  /*4280*/  IMAD.WIDE R102, R4.reuse, 0x2, R102 ;  /* 0x0000000204667825 */ /* 0x040fe200078e0266 */
[----:B------:R0:W2:Y:S04]  /*4290*/  LDG.E.U16 R108, [R14.64] ;  /* 0x000000040e6c7981 */ /* 0x0000a8000c1e1500 */
[----:B------:R1:W3:Y:S01]  /*42a0*/  LDG.E.U16 R109, [R102.64] ;  /* 0x00000004666d7981 */ /* 0x0002e2000c1e1500 */
[----:B----4-:R-:W-:-:S03]  /*42b0*/  IMAD.WIDE R6, R4, 0x2, R138 ;  /* 0x0000000204067825 */ /* 0x010fc600078e028a */
[----:B------:R4:W3:Y:S01]  /*42c0*/  LDG.E.U16 R104, [R110.64] ;  /* 0x000000046e687981 */ /* 0x0008e2000c1e1500 */
[----:B0-----:R-:W-:-:S04]  /*42d0*/  IMAD.WIDE R100, R4, 0x2, R122 ;  /* 0x0000000204647825 */ /* 0x001fc800078e027a */
[----:B-1----:R-:W-:-:S04]  /*42e0*/  IMAD.WIDE R12, R4, 0x2, R136 ;  /* 0x00000002040c7825 */ /* 0x002fc800078e0288 */
[C---:B------:R-:W-:Y:S01]  /*42f0*/  IMAD.WIDE R14, R4.reuse, 0x2, R124 ;  /* 0x00000002040e7825 */ /* 0x040fe200078e027c */
[----:B----4-:R0:W4:Y:S03]  /*4300*/  LDG.E.U16 R110, [R6.64] ;  /* 0x00000004066e7981 */ /* 0x010126000c1e1500 */
[C---:B------:R-:W-:Y:S01]  /*4310*/  IMAD.WIDE R102, R4.reuse, 0x2, R120 ;  /* 0x0000000204667825 */ /* 0x040fe200078e0278 */
[----:B------:R1:W5:Y:S04]  /*4320*/  LDG.E.U16 R124, [R100.64] ;  /* 0x00000004647c7981 */ /* 0x000368000c1e1500 */
[----:B------:R1:W5:Y:S01]  /*4330*/  LDG.E.U16 R121, [R12.64] ;  /* 0x000000040c797981 */ /* 0x000362000c1e1500 */
[----:B0-----:R-:W-:-:S03]  /*4340*/  IMAD.WIDE R6, R4, 0x2, R134 ;  /* 0x0000000204067825 */ /* 0x001fc600078e0286 */
[----:B------:R0:W5:Y:S04]  /*4350*/  LDG.E.U16 R125, [R102.64] ;  /* 0x00000004667d7981 */ /* 0x000168000c1e1500 */
[----:B------:R0:W5:Y:S01]  /*4360*/  LDG.E.U16 R122, [R14.64] ;  /* 0x000000040e7a7981 */ /* 0x000162000c1e1500 */
[----:B-1----:R-:W-:-:S04]  /*4370*/  IMAD.WIDE R12, R4, 0x2, R132 ;  /* 0x00000002040c7825 */ /* 0x002fc800078e0284 */
[C---:B------:R-:W-:Y:S01]  /*4380*/  IMAD.WIDE R100, R4.reuse, 0x2, R128 ;  /* 0x0000000204647825 */ /* 0x040fe200078e0280 */
[----:B------:R-:W5:Y:S03]  /*4390*/  LDG.E.U16 R111, [R12.64] ;  /* 0x000000040c6f7981 */ /* 0x000f66000c1e1500 */
[C---:B0-----:R-:W-:Y:S01]  /*43a0*/  IMAD.WIDE R14, R4.reuse, 0x2, R130 ;  /* 0x00000002040e7825 */ /* 0x041fe200078e0282 */
[----:B------:R-:W5:Y:S03]  /*43b0*/  LDG.E.U16 R123, [R100.64] ;  /* 0x00000004647b7981 */ /* 0x000f66000c1e1500 */
[----:B------:R-:W-:Y:S01]  /*43c0*/  IMAD.WIDE R102, R4, 0x2, R126 ;  /* 0x0000000204667825 */ /* 0x000fe200078e027e */
[----:B------:R-:W5:Y:S04]  /*43d0*/  LDG.E.U16 R120, [R14.64] ;  /* 0x000000040e787981 */ /* 0x000f68000c1e1500 */
[----:B------:R0:W5:Y:S04]  /*43e0*/  LDG.E.U16 R126, [R6.64] ;  /* 0x00000004067e7981 */ /* 0x000168000c1e1500 */
[----:B------:R-:W5:Y:S04]  /*43f0*/  LDG.E.U16 R132, [R102.64] ;  /* 0x0000000466847981 */ /* 0x000f68000c1e1500 */
[----:B------:R-:W-:Y:S06]  /*4400*/  BAR.SYNC.DEFER_BLOCKING 0x0 ;  /* 0x0000000000007b1d */ /* 0x000fec0000010000 */
[----:B0-----:R-:W5:Y:S01]  /*4410*/  LDL.64 R6, [R1+0x10] ;  /* 0x0000100001067983 */ /* 0x001f620000100a00 */
[----:B------:R-:W-:-:S02]  /*4420*/  LOP3.LUT R127, R215, 0x20, RZ, 0x3c, !PT ;  /* 0x00000020d77f7812 */ /* 0x000fc400078e3cff */
[C---:B------:R-:W-:Y:S01]  /*4430*/  LOP3.LUT R128, R215.reuse, 0x40, RZ, 0x3c, !PT ;  /* 0x00000040d7807812 */ /* 0x040fe200078e3cff */
[----:B--2---:R-:W-:Y:S04]  /*4440*/  STS.U16 [R215+0x10800], R108 ;  /* 0x0108006cd7007388 */ /* 0x004fe80000000400 */
[----:B---3--:R-:W-:Y:S04]  /*4450*/  STS.U16 [R215+0x10000], R104 ;  /* 0x01000068d7007388 */ /* 0x008fe80000000400 */
[----:B----4-:R-:W-:Y:S04]  /*4460*/  STS.U16 [R215+0x11000], R110 ;  /* 0x0110006ed7007388 */ /* 0x010fe80000000400 */
[----:B-----5:R-:W-:Y:S04]  /*4470*/  STS.U16 [R215+0x11800], R124 ;  /* 0x0118007cd7007388 */ /* 0x020fe80000000400 */
        /* <DEDUP_REMOVED lines=13> */
[----:B------:R-:W-:Y:S06]  /*4550*/  BAR.SYNC.DEFER_BLOCKING 0x0 ;  /* 0x0000000000007b1d */ /* 0x000fec0000010000 */
[----:B------:R-:W-:Y:S04]  /*4560*/  LDSM.16.MT88.4 R156, [R3] ;  /* 0x00000000039c783b */ /* 0x000fe80000004200 */
[----:B------:R-:W0:Y:S04]  /*4570*/  LDSM.16.M88.4 R152, [R210+0x10000] ;  /* 0x01000000d298783b */ /* 0x000e280000000200 */
[----:B------:R-:W1:Y:S04]  /*4580*/  LDSM.16.M88.4 R148, [R210+0x10800] ;  /* 0x01080000d294783b */ /* 0x000e680000000200 */
[----:B------:R-:W2:Y:S04]  /*4590*/  LDSM.16.M88.4 R128, [R210+0x11000] ;  /* 0x01100000d280783b */ /* 0x000ea80000000200 */
[----:B------:R-:W3:Y:S04]  /*45a0*/  LDSM.16.MT88.4 R136, [R3+0x100] ;  /* 0x000100000388783b */ /* 0x000ee80000004200 */
[----:B------:R-:W4:Y:S04]  /*45b0*/  LDSM.16.M88.4 R12, [R210+0x11800] ;  /* 0x01180000d20c783b */ /* 0x000f280000000200 */
[----:B------:R-:W5:Y:S04]  /*45c0*/  LDSM.16.MT88.4 R124, [R3+0x2000] ;  /* 0x00200000037c783b */ /* 0x000f680000004200 */
[----:B------:R-:W3:Y:S01]  /*45d0*/  LDSM.16.MT88.4 R104, [R3+0x2100] ;  /* 0x002100000368783b */ /* 0x000ee20000004200 */
[C---:B0-----:R-:W-:Y:S08]  /*45e0*/  HMMA.16816.F32.BF16 R140, R156.reuse, R152, RZ ;  /* 0x000000989c8c723c */ /* 0x041ff000000418ff */
[C---:B-1----:R-:W-:Y:S08]  /*45f0*/  HMMA.16816.F32.BF16 R120, R156.reuse, R148, RZ ;  /* 0x000000949c78723c */ /* 0x042ff000000418ff */
[----:B--2---:R-:W-:Y:S08]  /*4600*/  HMMA.16816.F32.BF16 R100, R156, R128, RZ ;  /* 0x000000809c64723c */ /* 0x004ff000000418ff */
[C---:B---3--:R-:W-:Y:S08]  /*4610*/  HMMA.16816.F32.BF16 R144, R136.reuse, R152, RZ ;  /* 0x000000988890723c */ /* 0x048ff000000418ff */
[C---:B------:R-:W-:Y:S08]  /*4620*/  HMMA.16816.F32.BF16 R132, R136.reuse, R148, RZ ;  /* 0x000000948884723c */ /* 0x040ff000000418ff */
[----:B------:R-:W-:Y:S08]  /*4630*/  HMMA.16816.F32.BF16 R108, R136, R128, RZ ;  /* 0x00000080886c723c */ /* 0x000ff000000418ff */
[-C--:B----4-:R-:W-:Y:S08]  /*4640*/  HMMA.16816.F32.BF16 R156, R156, R12.reuse, RZ ;  /* 0x0000000c9c9c723c */ /* 0x090ff000000418ff */
[----:B------:R-:W-:Y:S08]  /*4650*/  HMMA.16816.F32.BF16 R136, R136, R12, RZ ;  /* 0x0000000c8888723c */ /* 0x000ff000000418ff */
[C---:B-----5:R-:W-:Y:S08]  /*4660*/  HMMA.16816.F32.BF16 R140, R124.reuse, R154, R140 ;  /* 0x0000009a7c8c723c */ /* 0x060ff0000004188c */
[C---:B------:R-:W-:Y:S08]  /*4670*/  HMMA.16816.F32.BF16 R120, R124.reuse, R150, R120 ;  /* 0x000000967c78723c */ /* 0x040ff00000041878 */
[C---:B------:R-:W-:Y:S08]  /*4680*/  HMMA.16816.F32.BF16 R100, R124.reuse, R130, R100 ;  /* 0x000000827c64723c */ /* 0x040ff00000041864 */
[----:B------:R-:W-:Y:S01]  /*4690*/  HMMA.16816.F32.BF16 R124, R124, R14, R156 ;  /* 0x0000000e7c7c723c */ /* 0x000fe2000004189c */
[----:B------:R-:W-:Y:S07]  /*46a0*/  LDSM.16.MT88.4 R156, [R3+0x4000] ;  /* 0x00400000039c783b */ /* 0x000fee0000004200 */
[C---:B------:R-:W-:Y:S01]  /*46b0*/  HMMA.16816.F32.BF16 R152, R104.reuse, R154, R144 ;  /* 0x0000009a6898723c */ /* 0x040fe20000041890 */
[----:B------:R-:W0:Y:S07]  /*46c0*/  LDSM.16.M88.4 R144, [R252+0x10000] ;  /* 0x01000000fc90783b */ /* 0x000e2e0000000200 */
[C---:B------:R-:W-:Y:S01]  /*46d0*/  HMMA.16816.F32.BF16 R148, R104.reuse, R150, R132 ;  /* 0x000000966894723c */ /* 0x040fe20000041884 */
[----:B------:R-:W1:Y:S07]  /*46e0*/  LDSM.16.M88.4 R132, [R252+0x10800] ;  /* 0x01080000fc84783b */ /* 0x000e6e0000000200 */
[C---:B------:R-:W-:Y:S01]  /*46f0*/  HMMA.16816.F32.BF16 R128, R104.reuse, R130, R108 ;  /* 0x000000826880723c */ /* 0x040fe2000004186c */
[----:B------:R-:W2:Y:S07]  /*4700*/  LDSM.16.M88.4 R108, [R252+0x11000] ;  /* 0x01100000fc6c783b */ /* 0x000eae0000000200 */
[----:B------:R-:W-:Y:S01]  /*4710*/  HMMA.16816.F32.BF16 R136, R104, R14, R136 ;  /* 0x0000000e6888723c */ /* 0x000fe20000041888 */
[----:B------:R-:W3:Y:S04]  /*4720*/  LDSM.16.M88.4 R104, [R252+0x11800] ;  /* 0x01180000fc68783b */ /* 0x000ee80000000200 */
[----:B------:R-:W4:Y:S03]  /*4730*/  LDSM.16.MT88.4 R12, [R3+0x4100] ;  /* 0x00410000030c783b */ /* 0x000f260000004200 */
[C---:B0-----:R-:W-:Y:S08]  /*4740*/  HMMA.16816.F32.BF16 R140, R156.reuse, R144, R140 ;  /* 0x000000909c8c723c */ /* 0x041ff0000004188c */
[C---:B-1----:R-:W-:Y:S08]  /*4750*/  HMMA.16816.F32.BF16 R120, R156.reuse, R132, R120 ;  /* 0x000000849c78723c */ /* 0x042ff00000041878 */
[C---:B--2---:R-:W-:Y:S08]  /*4760*/  HMMA.16816.F32.BF16 R100, R156.reuse, R108, R100 ;  /* 0x0000006c9c64723c */ /* 0x044ff00000041864 */
[----:B---3--:R-:W-:Y:S01]  /*4770*/  HMMA.16816.F32.BF16 R124, R156, R104, R124 ;  /* 0x000000689c7c723c */ /* 0x008fe2000004187c */
[----:B------:R-:W0:Y:S07]  /*4780*/  LDSM.16.MT88.4 R156, [R3+0x6000] ;  /* 0x00600000039c783b */ /* 0x000e2e0000004200 */
[C---:B----4-:R-:W-:Y:S08]  /*4790*/  HMMA.16816.F32.BF16 R152, R12.reuse, R144, R152 ;  /* 0x000000900c98723c */ /* 0x050ff00000041898 */
[C---:B------:R-:W-:Y:S08]  /*47a0*/  HMMA.16816.F32.BF16 R148, R12.reuse, R132, R148 ;  /* 0x000000840c94723c */ /* 0x040ff00000041894 */
[C---:B------:R-:W-:Y:S08]  /*47b0*/  HMMA.16816.F32.BF16 R128, R12.reuse, R108, R128 ;  /* 0x0000006c0c80723c */ /* 0x040ff00000041880 */
[----:B------:R-:W-:Y:S01]  /*47c0*/  HMMA.16816.F32.BF16 R136, R12, R104, R136 ;  /* 0x000000680c88723c */ /* 0x000fe20000041888 */
[----:B------:R-:W1:Y:S07]  /*47d0*/  LDSM.16.MT88.4 R12, [R3+0x6100] ;  /* 0x00610000030c783b */ /* 0x000e6e0000004200 */
[C---:B0-----:R-:W-:Y:S08]  /*47e0*/  HMMA.16816.F32.BF16 R140, R156.reuse, R146, R140 ;  /* 0x000000929c8c723c */ /* 0x041ff0000004188c */
[C---:B------:R-:W-:Y:S08]  /*47f0*/  HMMA.16816.F32.BF16 R120, R156.reuse, R134, R120 ;  /* 0x000000869c78723c */ /* 0x040ff00000041878 */
[C---:B------:R-:W-:Y:S08]  /*4800*/  HMMA.16816.F32.BF16 R100, R156.reuse, R110, R100 ;  /* 0x0000006e9c64723c */ /* 0x040ff00000041864 */
[----:B------:R-:W-:Y:S01]  /*4810*/  HMMA.16816.F32.BF16 R124, R156, R106, R124 ;  /* 0x0000006a9c7c723c */ /* 0x000fe2000004187c */
[----:B------:R-:W-:Y:S07]  /*4820*/  LDSM.16.M88.4 R156, [R210+0x10080] ;  /* 0x01008000d29c783b */ /* 0x000fee0000000200 */
[C---:B-1----:R-:W-:Y:S01]  /*4830*/  HMMA.16816.F32.BF16 R144, R12.reuse, R146, R152 ;  /* 0x000000920c90723c */ /* 0x042fe20000041898 */
[----:B------:R-:W-:Y:S07]  /*4840*/  LDSM.16.M88.4 R152, [R210+0x10880] ;  /* 0x01088000d298783b */ /* 0x000fee0000000200 */
[C---:B------:R-:W-:Y:S01]  /*4850*/  HMMA.16816.F32.BF16 R132, R12.reuse, R134, R148 ;  /* 0x000000860c84723c */ /* 0x040fe20000041894 */
[----:B------:R-:W-:Y:S07]  /*4860*/  LDSM.16.M88.4 R148, [R210+0x11080] ;  /* 0x01108000d294783b */ /* 0x000fee0000000200 */
[C---:B------:R-:W-:Y:S01]  /*4870*/  HMMA.16816.F32.BF16 R108, R12.reuse, R110, R128 ;  /* 0x0000006e0c6c723c */ /* 0x040fe20000041880 */
[----:B------:R-:W0:Y:S07]  /*4880*/  LDSM.16.MT88.4 R128, [R3+0x8000] ;  /* 0x008000000380783b */ /* 0x000e2e0000004200 */
[----:B------:R-:W-:Y:S01]  /*4890*/  HMMA.16816.F32.BF16 R136, R12, R106, R136 ;  /* 0x0000006a0c88723c */ /* 0x000fe20000041888 */
[----:B------:R-:W-:Y:S04]  /*48a0*/  LDSM.16.M88.4 R104, [R210+0x11880] ;  /* 0x01188000d268783b */ /* 0x000fe80000000200 */
[----:B------:R-:W1:Y:S01]  /*48b0*/  LDSM.16.MT88.4 R12, [R3+0x8100] ;  /* 0x00810000030c783b */ /* 0x000e620000004200 */
[----:B------:R-:W-:-:S06]  /*48c0*/  IMAD.WIDE R6, R0, 0x2, R6 ;  /* 0x0000000200067825 */ /* 0x000fcc00078e0206 */
[----:B------:R2:W3:Y:S01]  /*48d0*/  LDG.E.U16 R7, [R6.64] ;  /* 0x0000000406077981 */ /* 0x0004e2000c1e1500 */
[-C--:B0-----:R-:W-:Y:S08]  /*48e0*/  HMMA.16816.F32.BF16 R140, R128, R156.reuse, R140 ;  /* 0x0000009c808c723c */ /* 0x081ff0000004188c */
[C---:B-1----:R-:W-:Y:S08]  /*48f0*/  HMMA.16816.F32.BF16 R144, R12.reuse, R156, R144 ;  /* 0x0000009c0c90723c */ /* 0x042ff00000041890 */
[C---:B------:R-:W-:Y:S08]  /*4900*/  HMMA.16816.F32.BF16 R132, R12.reuse, R152, R132 ;  /* 0x000000980c84723c */ /* 0x040ff00000041884 */
[C---:B------:R-:W-:Y:S08]  /*4910*/  HMMA.16816.F32.BF16 R108, R12.reuse, R148, R108 ;  /* 0x000000940c6c723c */ /* 0x040ff0000004186c */
[-C--:B------:R-:W-:Y:S07]  /*4920*/  HMMA.16816.F32.BF16 R136, R12, R104.reuse, R136 ;  /* 0x000000680c88723c */ /* 0x080fee0000041888 */
[C---:B------:R-:W-:Y:S01]  /*4930*/  IMAD.WIDE R12, R0.reuse, 0x2, R250 ;  /* 0x00000002000c7825 */ /* 0x040fe200078e02fa */
[C---:B------:R-:W-:Y:S03]  /*4940*/  HMMA.16816.F32.BF16 R124, R128.reuse, R104, R124 ;  /* 0x00000068807c723c */ /* 0x040fe6000004187c */
[C---:B------:R-:W-:Y:S01]  /*4950*/  IMAD.WIDE R14, R0.reuse, 0x2, R160 ;  /* 0x00000002000e7825 */ /* 0x040fe200078e02a0 */
[----:B--2---:R0:W2:Y:S03]  /*4960*/  LDG.E.U16 R6, [R12.64] ;  /* 0x000000040c067981 */ /* 0x0040a6000c1e1500 */
[C---:B------:R-:W-:Y:S01]  /*4970*/  IMAD.WIDE R104, R0.reuse, 0x2, R162 ;  /* 0x0000000200687825 */ /* 0x040fe200078e02a2 */
[C---:B------:R-:W-:Y:S01]  /*4980*/  HMMA.16816.F32.BF16 R120, R128.reuse, R152, R120 ;  /* 0x000000988078723c */ /* 0x040fe20000041878 */
[----:B------:R-:W1:Y:S07]  /*4990*/  LDSM.16.MT88.4 R160, [R3+0xa000] ;  /* 0x00a0000003a0783b */ /* 0x000e6e0000004200 */
[----:B------:R-:W-:Y:S01]  /*49a0*/  HMMA.16816.F32.BF16 R100, R128, R148, R100 ;  /* 0x000000948064723c */ /* 0x000fe20000041864 */
[----:B------:R0:W4:Y:S04]  /*49b0*/  LDG.E.U16 R128, [R14.64] ;  /* 0x000000040e807981 */ /* 0x000128000c1e1500 */
[----:B------:R5:W2:Y:S04]  /*49c0*/  LDG.E.U16 R129, [R104.64] ;  /* 0x0000000468817981 */ /* 0x000aa8000c1e1500 */
[----:B0-----:R-:W0:Y:S01]  /*49d0*/  LDSM.16.MT88.4 R12, [R3+0xa100] ;  /* 0x00a10000030c783b */ /* 0x001e220000004200 */
[C---:B-1----:R-:W-:Y:S08]  /*49e0*/  HMMA.16816.F32.BF16 R140, R160.reuse, R158, R140 ;  /* 0x0000009ea08c723c */ /* 0x042ff0000004188c */
[C---:B------:R-:W-:Y:S08]  /*49f0*/  HMMA.16816.F32.BF16 R120, R160.reuse, R154, R120 ;  /* 0x0000009aa078723c */ /* 0x040ff00000041878 */
[C---:B------:R-:W-:Y:S08]  /*4a00*/  HMMA.16816.F32.BF16 R100, R160.reuse, R150, R100 ;  /* 0x00000096a064723c */ /* 0x040ff00000041864 */
[----:B------:R-:W-:Y:S01]  /*4a10*/  HMMA.16816.F32.BF16 R124, R160, R106, R124 ;  /* 0x0000006aa07c723c */ /* 0x000fe2000004187c */
[----:B------:R-:W-:Y:S07]  /*4a20*/  LDSM.16.MT88.4 R160, [R3+0xe000] ;  /* 0x00e0000003a0783b */ /* 0x000fee0000004200 */
[C---:B0-----:R-:W-:Y:S01]  /*4a30*/  HMMA.16816.F32.BF16 R156, R12.reuse, R158, R144 ;  /* 0x0000009e0c9c723c */ /* 0x041fe20000041890 */
[----:B------:R-:W-:Y:S07]  /*4a40*/  LDSM.16.M88.4 R144, [R252+0x11880] ;  /* 0x01188000fc90783b */ /* 0x000fee0000000200 */
[C---:B------:R-:W-:Y:S01]  /*4a50*/  HMMA.16816.F32.BF16 R152, R12.reuse, R154, R132 ;  /* 0x0000009a0c98723c */ /* 0x040fe20000041884 */
[----:B------:R-:W0:Y:S07]  /*4a60*/  LDSM.16.MT88.4 R132, [R3+0xc000] ;  /* 0x00c000000384783b */ /* 0x000e2e0000004200 */
[C---:B------:R-:W-:Y:S01]  /*4a70*/  HMMA.16816.F32.BF16 R148, R12.reuse, R150, R108 ;  /* 0x000000960c94723c */ /* 0x040fe2000004186c */
[----:B------:R-:W1:Y:S07]  /*4a80*/  LDSM.16.M88.4 R108, [R252+0x10880] ;  /* 0x01088000fc6c783b */ /* 0x000e6e0000000200 */
[----:B------:R-:W-:Y:S01]  /*4a90*/  HMMA.16816.F32.BF16 R136, R12, R106, R136 ;  /* 0x0000006a0c88723c */ /* 0x000fe20000041888 */
[----:B------:R-:W1:Y:S04]  /*4aa0*/  LDSM.16.M88.4 R12, [R252+0x10080] ;  /* 0x01008000fc0c783b */ /* 0x000e680000000200 */
[----:B-----5:R-:W5:Y:S03]  /*4ab0*/  LDSM.16.M88.4 R104, [R252+0x11080] ;  /* 0x01108000fc68783b */ /* 0x020f660000000200 */
[C---:B0-----:R-:W-:Y:S08]  /*4ac0*/  HMMA.16816.F32.BF16 R124, R132.reuse, R144, R124 ;  /* 0x00000090847c723c */ /* 0x041ff0000004187c */
[C---:B-1----:R-:W-:Y:S08]  /*4ad0*/  HMMA.16816.F32.BF16 R120, R132.reuse, R108, R120 ;  /* 0x0000006c8478723c */ /* 0x042ff00000041878 */
[C---:B------:R-:W-:Y:S08]  /*4ae0*/  HMMA.16816.F32.BF16 R140, R132.reuse, R12, R140 ;  /* 0x0000000c848c723c */ /* 0x040ff0000004188c */
[----:B-----5:R-:W-:Y:S01]  /*4af0*/  HMMA.16816.F32.BF16 R100, R132, R104, R100 ;  /* 0x000000688464723c */ /* 0x020fe20000041864 */
[----:B------:R-:W0:Y:S01]  /*4b00*/  LDSM.16.MT88.4 R132, [R3+0xc100] ;  /* 0x00c100000384783b */ /* 0x000e220000004200 */
[----:B------:R-:W-:-:S06]  /*4b10*/  IMAD.WIDE R130, R0, 0x2, R246 ;  /* 0x0000000200827825 */ /* 0x000fcc00078e02f6 */
[----:B------:R1:W5:Y:S01]  /*4b20*/  LDG.E.U16 R130, [R130.64] ;  /* 0x0000000482827981 */ /* 0x000362000c1e1500 */
[C---:B0-----:R-:W-:Y:S08]  /*4b30*/  HMMA.16816.F32.BF16 R156, R132.reuse, R12, R156 ;  /* 0x0000000c849c723c */ /* 0x041ff0000004189c */
[C---:B------:R-:W-:Y:S08]  /*4b40*/  HMMA.16816.F32.BF16 R152, R132.reuse, R108, R152 ;  /* 0x0000006c8498723c */ /* 0x040ff00000041898 */
[C---:B------:R-:W-:Y:S08]  /*4b50*/  HMMA.16816.F32.BF16 R148, R132.reuse, R104, R148 ;  /* 0x000000688494723c */ /* 0x040ff00000041894 */
[----:B------:R-:W-:Y:S01]  /*4b60*/  HMMA.16816.F32.BF16 R136, R132, R144, R136 ;  /* 0x000000908488723c */ /* 0x000fe20000041888 */
[----:B------:R-:W0:Y:S01]  /*4b70*/  LDSM.16.MT88.4 R132, [R3+0xe100] ;  /* 0x00e100000384783b */ /* 0x000e220000004200 */
[----:B------:R-:W-:-:S05]  /*4b80*/  IMAD.WIDE R12, R0, 0x2, R244 ;  /* 0x00000002000c7825 */ /* 0x000fca00078e02f4 */
[----:B-1----:R1:W5:Y:S01]  /*4b90*/  LDG.E.U16 R131, [R12.64] ;  /* 0x000000040c837981 */ /* 0x002362000c1e1500 */
[C---:B------:R-:W-:Y:S01]  /*4ba0*/  IMAD.WIDE R104, R0.reuse, 0x2, R248 ;  /* 0x0000000200687825 */ /* 0x040fe200078e02f8 */
[----:B------:R-:W-:Y:S04]  /*4bb0*/  HMMA.16816.F32.BF16 R140, R160, R14, R140 ;  /* 0x0000000ea08c723c */ /* 0x000fe8000004188c */
[----:B------:R3:W5:Y:S01]  /*4bc0*/  LDG.E.U16 R145, [R104.64] ;  /* 0x0000000468917981 */ /* 0x000762000c1e1500 */
[----:B-1----:R-:W-:-:S03]  /*4bd0*/  IMAD.WIDE R12, R0, 0x2, R242 ;  /* 0x00000002000c7825 */ /* 0x002fc600078e02f2 */
[C---:B------:R-:W-:Y:S08]  /*4be0*/  HMMA.16816.F32.BF16 R120, R160.reuse, R110, R120 ;  /* 0x0000006ea078723c */ /* 0x040ff00000041878 */
[----:B------:R-:W-:Y:S01]  /*4bf0*/  HMMA.16816.F32.BF16 R100, R160, R106, R100 ;  /* 0x0000006aa064723c */ /* 0x000fe20000041864 */
[----:B---3--:R-:W-:-:S07]  /*4c00*/  IMAD.WIDE R104, R0, 0x2, R234 ;  /* 0x0000000200687825 */ /* 0x008fce00078e02ea */
[----:B------:R-:W-:Y:S01]  /*4c10*/  HMMA.16816.F32.BF16 R124, R160, R146, R124 ;  /* 0x00000092a07c723c */ /* 0x000fe2000004187c */
[----:B------:R1:W3:Y:S01]  /*4c20*/  LDG.E.U16 R161, [R12.64] ;  /* 0x000000040ca17981 */ /* 0x0002e2000c1e1500 */
[----:B------:R-:W-:-:S04]  /*4c30*/  IMAD.WIDE R108, R0, 0x2, R236 ;  /* 0x00000002006c7825 */ /* 0x000fc800078e02ec */
[C---:B------:R-:W-:Y:S01]  /*4c40*/  IMAD.WIDE R164, R0.reuse, 0x2, R238 ;  /* 0x0000000200a47825 */ /* 0x040fe200078e02ee */
[----:B------:R0:W3:Y:S03]  /*4c50*/  LDG.E.U16 R163, [R108.64] ;  /* 0x000000046ca37981 */ /* 0x0000e6000c1e1500 */
[C---:B-1----:R-:W-:Y:S02]  /*4c60*/  IMAD.WIDE R12, R0.reuse, 0x2, R240 ;  /* 0x00000002000c7825 */ /* 0x042fe400078e02f0 */
[----:B------:R-:W3:Y:S04]  /*4c70*/  LDG.E.U16 R164, [R164.64] ;  /* 0x00000004a4a47981 */ /* 0x000ee8000c1e1500 */
[----:B------:R1:W3:Y:S01]  /*4c80*/  LDG.E.U16 R160, [R12.64] ;  /* 0x000000040ca07981 */ /* 0x0002e2000c1e1500 */
[C---:B0-----:R-:W-:Y:S01]  /*4c90*/  IMAD.WIDE R108, R0.reuse, 0x2, R230 ;  /* 0x00000002006c7825 */ /* 0x041fe200078e02e6 */
[----:B-1----:R-:W-:Y:S02]  /*4ca0*/  HMMA.16816.F32.BF16 R12, R132, R14, R156 ;  /* 0x0000000e840c723c */ /* 0x002fe4000004189c */
[----:B------:R0:W3:Y:S05]  /*4cb0*/  LDG.E.U16 R157, [R104.64] ;  /* 0x00000004689d7981 */ /* 0x0000ea000c1e1500 */
[----:B------:R-:W-:-:S04]  /*4cc0*/  IMAD.WIDE R158, R0, 0x2, R232 ;  /* 0x00000002009e7825 */ /* 0x000fc800078e02e8 */
[C---:B0-----:R-:W-:Y:S02]  /*4cd0*/  IMAD.WIDE R104, R0.reuse, 0x2, R228 ;  /* 0x0000000200687825 */ /* 0x041fe400078e02e4 */
[----:B------:R0:W3:Y:S04]  /*4ce0*/  LDG.E.U16 R158, [R158.64] ;  /* 0x000000049e9e7981 */ /* 0x0000e8000c1e1500 */
[----:B------:R1:W3:Y:S04]  /*4cf0*/  LDG.E.U16 R162, [R104.64] ;  /* 0x0000000468a27981 */ /* 0x0002e8000c1e1500 */
[----:B0-----:R0:W3:Y:S01]  /*4d00*/  LDG.E.U16 R159, [R108.64] ;  /* 0x000000046c9f7981 */ /* 0x0010e2000c1e1500 */
[----:B-1----:R-:W-:-:S05]  /*4d10*/  IMAD.WIDE R104, R0, 0x2, R226 ;  /* 0x0000000200687825 */ /* 0x002fca00078e02e2 */
[----:B------:R1:W3:Y:S04]  /*4d20*/  LDG.E.U16 R156, [R104.64] ;  /* 0x00000004689c7981 */ /* 0x0002e8000c1e1500 */
[----:B------:R-:W-:Y:S06]  /*4d30*/  BAR.SYNC.DEFER_BLOCKING 0x0 ;  /* 0x0000000000007b1d */ /* 0x000fec0000010000 */
[----:B------:R0:W-:Y:S04]  /*4d40*/  STS.U16 [R2+0x10000], R7 ;  /* 0x0100000702007388 */ /* 0x0001e80000000400 */
[----:B--2---:R2:W-:Y:S01]  /*4d50*/  STS.U16 [R2+0x10600], R6 ;  /* 0x0106000602007388 */ /* 0x0045e20000000400 */
[----:B0-----:R-:W-:-:S02]  /*4d60*/  FMUL R7, R141, c[0x0][0x188] ;  /* 0x000062008d077a20 */ /* 0x001fc40000400000 */
[----:B--2---:R-:W-:-:S05]  /*4d70*/  FMUL R6, R140, c[0x0][0x188] ;  /* 0x000062008c067a20 */ /* 0x004fca0000400000 */
[----:B------:R-:W-:Y:S01]  /*4d80*/  FMNMX R6, R6, R7, !PT ;  /* 0x0000000706067209 */ /* 0x000fe20007800000 */
[----:B------:R-:W-:-:S05]  /*4d90*/  FMUL R7, R120, c[0x0][0x188] ;  /* 0x0000620078077a20 */ /* 0x000fca0000400000 */
[----:B------:R-:W-:Y:S01]  /*4da0*/  FMNMX R6, R7, R6, !PT ;  /* 0x0000000607067209 */ /* 0x000fe20007800000 */
[----:B------:R-:W-:-:S05]  /*4db0*/  FMUL R7, R121, c[0x0][0x188] ;  /* 0x0000620079077a20 */ /* 0x000fca0000400000 */
[----:B------:R-:W-:Y:S01]  /*4dc0*/  FMNMX R6, R7, R6, !PT ;  /* 0x0000000607067209 */ /* 0x000fe20007800000 */
[----:B------:R-:W-:-:S05]  /*4dd0*/  FMUL R7, R100, c[0x0][0x188] ;  /* 0x0000620064077a20 */ /* 0x000fca0000400000 */
[----:B------:R-:W-:Y:S01]  /*4de0*/  FMNMX R6, R7, R6, !PT ;  /* 0x0000000607067209 */ /* 0x000fe20007800000 */
[----:B------:R-:W-:Y:S01]  /*4df0*/  FMUL R7, R101, c[0x0][0x188] ;  /* 0x0000620065077a20 */ /* 0x000fe20000400000 */
[----:B----4-:R0:W-:Y:S04]  /*4e00*/  STS.U16 [R2+0x10400], R128 ;  /* 0x0104008002007388 */ /* 0x0101e80000000400 */
[----:B------:R-:W-:Y:S01]  /*4e10*/  FMNMX R7, R7, R6, !PT ;  /* 0x0000000607077209 */ /* 0x000fe20007800000 */
[----:B------:R-:W-:Y:S01]  /*4e20*/  FMUL R6, R124, c[0x0][0x188] ;  /* 0x000062007c067a20 */ /* 0x000fe20000400000 */
[----:B------:R2:W-:Y:S01]  /*4e30*/  STS.U16 [R2+0x10200], R129 ;  /* 0x0102008102007388 */ /* 0x0005e20000000400 */
[----:B0-----:R-:W-:-:S03]  /*4e40*/  FMUL R128, R125, c[0x0][0x188] ;  /* 0x000062007d807a20 */ /* 0x001fc60000400000 */
[----:B------:R-:W-:Y:S01]  /*4e50*/  FMNMX R7, R6, R7, !PT ;  /* 0x0000000706077209 */ /* 0x000fe20007800000 */
[----:B------:R-:W-:Y:S02]  /*4e60*/  FMUL R6, R142, c[0x0][0x188] ;  /* 0x000062008e067a20 */ /* 0x000fe40000400000 */
[----:B--2---:R-:W-:Y:S01]  /*4e70*/  FMUL R129, R143, c[0x0][0x188] ;  /* 0x000062008f817a20 */ /* 0x004fe20000400000 */
[----:B------:R-:W-:Y:S01]  /*4e80*/  FMNMX R7, R128, R7, !PT ;  /* 0x0000000780077209 */ /* 0x000fe20007800000 */
[----:B------:R-:W-:-:S03]  /*4e90*/  FMUL R128, R122, c[0x0][0x188] ;  /* 0x000062007a807a20 */ /* 0x000fc60000400000 */
[----:B------:R-:W-:Y:S01]  /*4ea0*/  FMNMX R6, R6, R129, !PT ;  /* 0x0000008106067209 */ /* 0x000fe20007800000 */
[C---:B------:R-:W-:Y:S03]  /*4eb0*/  HMMA.16816.F32.BF16 R108, R132.reuse, R110, R152 ;  /* 0x0000006e846c723c */ /* 0x040fe60000041898 */
[----:B------:R-:W-:Y:S02]  /*4ec0*/  FMNMX R6, R128, R6, !PT ;  /* 0x0000000680067209 */ /* 0x000fe40007800000 */
[----:B------:R-:W0:Y:S01]  /*4ed0*/  SHFL.BFLY PT, R128, R7, 0x2, 0x1f ;  /* 0x0c401f0007807f89 */ /* 0x000e2200000e0000 */
[----:B------:R-:W-:Y:S02]  /*4ee0*/  FMUL R129, R123, c[0x0][0x188] ;  /* 0x000062007b817a20 */ /* 0x000fe40000400000 */
[----:B-1----:R-:W-:Y:S03]  /*4ef0*/  HMMA.16816.F32.BF16 R104, R132, R106, R148 ;  /* 0x0000006a8468723c */ /* 0x002fe60000041894 */
[----:B------:R-:W-:Y:S01]  /*4f00*/  FMNMX R6, R129, R6, !PT ;  /* 0x0000000681067209 */ /* 0x000fe20007800000 */
[----:B------:R-:W-:-:S04]  /*4f10*/  FMUL R129, R102, c[0x0][0x188] ;  /* 0x0000620066817a20 */ /* 0x000fc80000400000 */
[----:B------:R-:W-:Y:S01]  /*4f20*/  HMMA.16816.F32.BF16 R136, R132, R146, R136 ;  /* 0x000000928488723c */ /* 0x000fe20000041888 */
[----:B------:R-:W-:Y:S01]  /*4f30*/  FMNMX R6, R129, R6, !PT ;  /* 0x0000000681067209 */ /* 0x000fe20007800000 */
[----:B------:R-:W-:-:S05]  /*4f40*/  FMUL R129, R103, c[0x0][0x188] ;  /* 0x0000620067817a20 */ /* 0x000fca0000400000 */
[----:B------:R-:W-:Y:S02]  /*4f50*/  FMUL R133, R12, c[0x0][0x188] ;  /* 0x000062000c857a20 */ /* 0x000fe40000400000 */
[----:B------:R-:W-:Y:S01]  /*4f60*/  FMUL R132, R13, c[0x0][0x188] ;  /* 0x000062000d847a20 */ /* 0x000fe20000400000 */
[----:B------:R-:W-:Y:S02]  /*4f70*/  FMNMX R6, R129, R6, !PT ;  /* 0x0000000681067209 */ /* 0x000fe40007800000 */
[----:B0-----:R-:W-:Y:S01]  /*4f80*/  FMNMX R128, R7, R128, !PT ;  /* 0x0000008007807209 */ /* 0x001fe20007800000 */
[----:B------:R-:W-:Y:S01]  /*4f90*/  FMUL R7, R126, c[0x0][0x188] ;  /* 0x000062007e077a20 */ /* 0x000fe20000400000 */
[----:B------:R-:W-:Y:S01]  /*4fa0*/  FMNMX R133, R133, R132, !PT ;  /* 0x0000008485857209 */ /* 0x000fe20007800000 */
[----:B------:R-:W-:-:S03]  /*4fb0*/  FMUL R132, R108, c[0x0][0x188] ;  /* 0x000062006c847a20 */ /* 0x000fc60000400000 */
[----:B------:R-:W-:Y:S02]  /*4fc0*/  FMNMX R7, R7, R6, !PT ;  /* 0x0000000607077209 */ /* 0x000fe40007800000 */
[----:B------:R-:W-:Y:S01]  /*4fd0*/  FMNMX R133, R132, R133, !PT ;  /* 0x0000008584857209 */ /* 0x000fe20007800000 */
[----:B------:R-:W-:Y:S01]  /*4fe0*/  FMUL R132, R109, c[0x0][0x188] ;  /* 0x000062006d847a20 */ /* 0x000fe20000400000 */
[----:B------:R-:W0:Y:S01]  /*4ff0*/  SHFL.BFLY PT, R6, R128, 0x1, 0x1f ;  /* 0x0c201f0080067f89 */ /* 0x000e2200000e0000 */
[----:B------:R-:W-:-:S03]  /*5000*/  FMUL R129, R104, c[0x0][0x188] ;  /* 0x0000620068817a20 */ /* 0x000fc60000400000 */
[----:B------:R-:W-:-:S04]  /*5010*/  FMNMX R133, R132, R133, !PT ;  /* 0x0000008584857209 */ /* 0x000fc80007800000 */
[----:B------:R-:W-:Y:S01]  /*5020*/  FMNMX R133, R129, R133, !PT ;  /* 0x0000008581857209 */ /* 0x000fe20007800000 */
[----:B------:R-:W-:Y:S02]  /*5030*/  FMUL R129, R127, c[0x0][0x188] ;  /* 0x000062007f817a20 */ /* 0x000fe40000400000 */
[----:B------:R-:W-:Y:S02]  /*5040*/  FMUL R134, R14, c[0x0][0x188] ;  /* 0x000062000e867a20 */ /* 0x000fe40000400000 */
[----:B------:R-:W-:Y:S01]  /*5050*/  FMUL R132, R15, c[0x0][0x188] ;  /* 0x000062000f847a20 */ /* 0x000fe20000400000 */
[----:B------:R-:W-:Y:S01]  /*5060*/  FMNMX R7, R129, R7, !PT ;  /* 0x0000000781077209 */ /* 0x000fe20007800000 */
[----:B------:R-:W-:-:S03]  /*5070*/  FMUL R129, R105, c[0x0][0x188] ;  /* 0x0000620069817a20 */ /* 0x000fc60000400000 */
[----:B------:R-:W-:Y:S01]  /*5080*/  FMNMX R134, R134, R132, !PT ;  /* 0x0000008486867209 */ /* 0x000fe20007800000 */
[----:B------:R-:W-:Y:S01]  /*5090*/  FMUL R132, R136, c[0x0][0x188] ;  /* 0x0000620088847a20 */ /* 0x000fe20000400000 */
[----:B------:R-:W-:Y:S01]  /*50a0*/  FMNMX R133, R129, R133, !PT ;  /* 0x0000008581857209 */ /* 0x000fe20007800000 */
[----:B------:R-:W-:Y:S01]  /*50b0*/  FMUL R135, R110, c[0x0][0x188] ;  /* 0x000062006e877a20 */ /* 0x000fe20000400000 */
[----:B------:R-:W1:Y:S01]  /*50c0*/  SHFL.BFLY PT, R129, R7, 0x2, 0x1f ;  /* 0x0c401f0007817f89 */ /* 0x000e6200000e0000 */
[----:B0-----:R-:W-:Y:S01]  /*50d0*/  FMNMX R6, R128, R6, !PT ;  /* 0x0000000680067209 */ /* 0x001fe20007800000 */
[----:B------:R-:W-:Y:S01]  /*50e0*/  FMUL R128, R137, c[0x0][0x188] ;  /* 0x0000620089807a20 */ /* 0x000fe20000400000 */
[----:B------:R-:W-:Y:S01]  /*50f0*/  FMNMX R132, R132, R133, !PT ;  /* 0x0000008584847209 */ /* 0x000fe20007800000 */
[----:B------:R-:W-:Y:S01]  /*5100*/  FMUL R133, R111, c[0x0][0x188] ;  /* 0x000062006f857a20 */ /* 0x000fe20000400000 */
[----:B------:R-:W-:Y:S02]  /*5110*/  FMNMX R134, R135, R134, !PT ;  /* 0x0000008687867209 */ /* 0x000fe40007800000 */
[----:B------:R-:W-:Y:S01]  /*5120*/  FMNMX R128, R128, R132, !PT ;  /* 0x0000008480807209 */ /* 0x000fe20007800000 */
[----:B------:R-:W-:Y:S01]  /*5130*/  FMUL R132, R106, c[0x0][0x188] ;  /* 0x000062006a847a20 */ /* 0x000fe20000400000 */
[----:B------:R-:W-:-:S02]  /*5140*/  FMNMX R134, R133, R134, !PT ;  /* 0x0000008685867209 */ /* 0x000fc40007800000 */
[----:B------:R-:W-:Y:S01]  /*5150*/  FMNMX R6, R6, R119, !PT ;  /* 0x0000007706067209 */ /* 0x000fe20007800000 */
[----:B------:R-:W-:Y:S01]  /*5160*/  FMUL R135, R107, c[0x0][0x188] ;  /* 0x000062006b877a20 */ /* 0x000fe20000400000 */
[----:B------:R-:W-:-:S03]  /*5170*/  FMNMX R134, R132, R134, !PT ;  /* 0x0000008684867209 */ /* 0x000fc60007800000 */
[--C-:B------:R-:W-:Y:S01]  /*5180*/  FFMA R133, R140, c[0x0][0x188], -R6.reuse ;  /* 0x000062008c857a23 */ /* 0x100fe20000000806 */
[----:B------:R-:W-:Y:S01]  /*5190*/  FMNMX R135, R135, R134, !PT ;  /* 0x0000008687877209 */ /* 0x000fe20007800000 */
[----:B------:R-:W-:Y:S01]  /*51a0*/  FMUL R140, R138, c[0x0][0x188] ;  /* 0x000062008a8c7a20 */ /* 0x000fe20000400000 */
[----:B------:R-:W0:Y:S04]  /*51b0*/  SHFL.BFLY PT, R132, R128, 0x2, 0x1f ;  /* 0x0c401f0080847f89 */ /* 0x000e2800000e0000 */
[----:B------:R-:W-:Y:S01]  /*51c0*/  FMNMX R135, R140, R135, !PT ;  /* 0x000000878c877209 */ /* 0x000fe20007800000 */
[----:B------:R-:W-:Y:S01]  /*51d0*/  FFMA R140, R120, c[0x0][0x188], -R6 ;  /* 0x00006200788c7a23 */ /* 0x000fe20000000806 */
[----:B-1----:R-:W-:Y:S01]  /*51e0*/  FMNMX R7, R7, R129, !PT ;  /* 0x0000008107077209 */ /* 0x002fe20007800000 */
[----:B------:R-:W-:-:S04]  /*51f0*/  FMUL R120, R139, c[0x0][0x188] ;  /* 0x000062008b787a20 */ /* 0x000fc80000400000 */
[----:B------:R-:W1:Y:S01]  /*5200*/  SHFL.BFLY PT, R129, R7, 0x1, 0x1f ;  /* 0x0c201f0007817f89 */ /* 0x000e6200000e0000 */
[----:B------:R-:W-:Y:S01]  /*5210*/  FMNMX R120, R120, R135, !PT ;  /* 0x0000008778787209 */ /* 0x000fe20007800000 */
[----:B------:R-:W-:-:S04]  /*5220*/  FADD R214, -R6, R119 ;  /* 0x0000007706d67221 */ /* 0x000fc80000000100 */
[----:B------:R-:W2:Y:S01]  /*5230*/  SHFL.BFLY PT, R119, R120, 0x2, 0x1f ;  /* 0x0c401f0078777f89 */ /* 0x000ea200000e0000 */
[----:B------:R-:W-:Y:S01]  /*5240*/  FFMA R135, R121, c[0x0][0x188], -R6 ;  /* 0x0000620079877a23 */ /* 0x000fe20000000806 */
[----:B0-----:R-:W-:-:S05]  /*5250*/  FMNMX R121, R128, R132, !PT ;  /* 0x0000008480797209 */ /* 0x001fca0007800000 */
[----:B------:R-:W0:Y:S01]  /*5260*/  SHFL.BFLY PT, R128, R121, 0x1, 0x1f ;  /* 0x0c201f0079807f89 */ /* 0x000e2200000e0000 */
[----:B-1----:R-:W-:-:S04]  /*5270*/  FMNMX R7, R7, R129, !PT ;  /* 0x0000008107077209 */ /* 0x002fc80007800000 */
[----:B------:R-:W-:Y:S02]  /*5280*/  FMNMX R7, R7, R118, !PT ;  /* 0x0000007607077209 */ /* 0x000fe40007800000 */
[----:B--2---:R-:W-:-:S03]  /*5290*/  FMNMX R119, R120, R119, !PT ;  /* 0x0000007778777209 */ /* 0x004fc60007800000 */
[----:B------:R-:W-:Y:S02]  /*52a0*/  FADD R213, -R7, R118 ;  /* 0x0000007607d57221 */ /* 0x000fe40000000100 */
[----:B------:R-:W1:Y:S04]  /*52b0*/  SHFL.BFLY PT, R118, R119, 0x1, 0x1f ;  /* 0x0c201f0077767f89 */ /* 0x000e6800000e0000 */
[----:B-----5:R-:W-:Y:S01]  /*52c0*/  STS.U16 [R2+0x10a00], R130 ;  /* 0x010a008202007388 */ /* 0x020fe20000000400 */
[----:B0-----:R-:W-:-:S03]  /*52d0*/  FMNMX R128, R121, R128, !PT ;  /* 0x0000008079807209 */ /* 0x001fc60007800000 */
[----:B------:R-:W-:Y:S01]  /*52e0*/  STS.U16 [R2+0x10800], R145 ;  /* 0x0108009102007388 */ /* 0x000fe20000000400 */
[----:B------:R-:W-:-:S03]  /*52f0*/  FMNMX R208, R128, R117, !PT ;  /* 0x0000007580d07209 */ /* 0x000fc60007800000 */
[----:B------:R0:W-:Y:S02]  /*5300*/  STS.U16 [R2+0x10c00], R131 ;  /* 0x010c008302007388 */ /* 0x0001e40000000400 */
[----:B------:R-:W-:Y:S02]  /*5310*/  FFMA R12, R12, c[0x0][0x188], -R208 ;  /* 0x000062000c0c7a23 */ /* 0x000fe400000008d0 */
[----:B---3--:R-:W-:Y:S04]  /*5320*/  STS.U16 [R2+0x10e00], R161 ;  /* 0x010e00a102007388 */ /* 0x008fe80000000400 */
[----:B------:R-:W-:Y:S04]  /*5330*/  STS.U16 [R2+0x11400], R163 ;  /* 0x011400a302007388 */ /* 0x000fe80000000400 */
[----:B------:R-:W-:Y:S04]  /*5340*/  STS.U16 [R2+0x11200], R164 ;  /* 0x011200a402007388 */ /* 0x000fe80000000400 */
[----:B------:R-:W-:Y:S01]  /*5350*/  STS.U16 [R2+0x11000], R160 ;  /* 0x011000a002007388 */ /* 0x000fe20000000400 */
[----:B-1----:R-:W-:-:S03]  /*5360*/  FMNMX R118, R119, R118, !PT ;  /* 0x0000007677767209 */ /* 0x002fc60007800000 */
[----:B------:R-:W-:Y:S01]  /*5370*/  STS.U16 [R2+0x11600], R157 ;  /* 0x0116009d02007388 */ /* 0x000fe20000000400 */
[----:B------:R-:W-:Y:S01]  /*5380*/  FMUL R12, R12, 1.4426950216293334961 ;  /* 0x3fb8aa3b0c0c7820 */ /* 0x000fe20000400000 */
[----:B------:R-:W-:Y:S02]  /*5390*/  FMNMX R209, R118, R116, !PT ;  /* 0x0000007476d17209 */ /* 0x000fe40007800000 */
[----:B------:R-:W-:Y:S04]  /*53a0*/  STS.U16 [R2+0x11800], R158 ;  /* 0x0118009e02007388 */ /* 0x000fe80000000400 */
[----:B------:R-:W-:Y:S04]  /*53b0*/  STS.U16 [R2+0x11c00], R162 ;  /* 0x011c00a202007388 */ /* 0x000fe80000000400 */
[----:B------:R-:W-:Y:S04]  /*53c0*/  STS.U16 [R2+0x11a00], R159 ;  /* 0x011a009f02007388 */ /* 0x000fe80000000400 */
[----:B------:R-:W-:Y:S01]  /*53d0*/  STS.U16 [R2+0x11e00], R156 ;  /* 0x011e009c02007388 */ /* 0x000fe20000000400 */
[----:B------:R1:W-:Y:S01]  /*53e0*/  MUFU.EX2 R128, R12 ;  /* 0x0000000c00807308 */ /* 0x0003e20000000800 */
[----:B------:R-:W-:-:S02]  /*53f0*/  FFMA R13, R13, c[0x0][0x188], -R208 ;  /* 0x000062000d0d7a23 */ /* 0x000fc400000008d0 */
[----:B------:R-:W-:Y:S02]  /*5400*/  FFMA R108, R108, c[0x0][0x188], -R208 ;  /* 0x000062006c6c7a23 */ /* 0x000fe400000008d0 */
[----:B------:R-:W-:Y:S02]  /*5410*/  FFMA R14, R14, c[0x0][0x188], -R209 ;  /* 0x000062000e0e7a23 */ /* 0x000fe400000008d1 */
[----:B------:R-:W-:Y:S02]  /*5420*/  FFMA R122, R122, c[0x0][0x188], -R7 ;  /* 0x000062007a7a7a23 */ /* 0x000fe40000000807 */
[----:B-1----:R-:W-:Y:S02]  /*5430*/  FADD R12, -R208, R117 ;  /* 0x00000075d00c7221 */ /* 0x002fe40000000100 */
[----:B------:R-:W-:Y:S02]  /*5440*/  FFMA R123, R123, c[0x0][0x188], -R7 ;  /* 0x000062007b7b7a23 */ /* 0x000fe40000000807 */
[----:B------:R-:W-:-:S02]  /*5450*/  FMUL R135, R135, 1.4426950216293334961 ;  /* 0x3fb8aa3b87877820 */ /* 0x000fc40000400000 */
[----:B------:R-:W-:Y:S02]  /*5460*/  FFMA R142, R142, c[0x0][0x188], -R7 ;  /* 0x000062008e8e7a23 */ /* 0x000fe40000000807 */
[----:B------:R-:W-:Y:S02]  /*5470*/  FMUL R13, R13, 1.4426950216293334961 ;  /* 0x3fb8aa3b0d0d7820 */ /* 0x000fe40000400000 */
[----:B------:R-:W-:Y:S02]  /*5480*/  FMUL R108, R108, 1.4426950216293334961 ;  /* 0x3fb8aa3b6c6c7820 */ /* 0x000fe40000400000 */
[----:B------:R-:W-:Y:S02]  /*5490*/  FMUL R12, R12, 1.4426950216293334961 ;  /* 0x3fb8aa3b0c0c7820 */ /* 0x000fe40000400000 */
[----:B------:R-:W-:Y:S02]  /*54a0*/  FMUL R14, R14, 1.4426950216293334961 ;  /* 0x3fb8aa3b0e0e7820 */ /* 0x000fe40000400000 */
[----:B------:R-:W-:-:S02]  /*54b0*/  FMUL R122, R122, 1.4426950216293334961 ;  /* 0x3fb8aa3b7a7a7820 */ /* 0x000fc40000400000 */
[----:B------:R-:W-:Y:S01]  /*54c0*/  FMUL R123, R123, 1.4426950216293334961 ;  /* 0x3fb8aa3b7b7b7820 */ /* 0x000fe20000400000 */
[----:B------:R-:W-:Y:S01]  /*54d0*/  MUFU.EX2 R144, R135 ;  /* 0x0000008700907308 */ /* 0x000fe20000000800 */
[----:B------:R-:W-:Y:S02]  /*54e0*/  FFMA R134, R141, c[0x0][0x188], -R6 ;  /* 0x000062008d867a23 */ /* 0x000fe40000000806 */
[----:B------:R-:W-:-:S05]  /*54f0*/  FMUL R129, R142, 1.4426950216293334961 ;  /* 0x3fb8aa3b8e817820 */ /* 0x000fca0000400000 */
[----:B------:R1:W-:Y:S08]  /*5500*/  MUFU.EX2 R141, R108 ;  /* 0x0000006c008d7308 */ /* 0x0003f00000000800 */
[----:B0-----:R-:W-:Y:S01]  /*5510*/  MUFU.EX2 R131, R13 ;  /* 0x0000000d00837308 */ /* 0x001fe20000000800 */
[----:B-1----:R-:W-:-:S07]  /*5520*/  FFMA R108, R15, c[0x0][0x188], -R209 ;  /* 0x000062000f6c7a23 */ /* 0x002fce00000008d1 */
[----:B------:R-:W-:Y:S01]  /*5530*/  MUFU.EX2 R212, R12 ;  /* 0x0000000c00d47308 */ /* 0x000fe20000000800 */
[----:B------:R-:W-:-:S07]  /*5540*/  FMUL R108, R108, 1.4426950216293334961 ;  /* 0x3fb8aa3b6c6c7820 */ /* 0x000fce0000400000 */
[----:B------:R0:W-:Y:S01]  /*5550*/  MUFU.EX2 R135, R14 ;  /* 0x0000000e00877308 */ /* 0x0001e20000000800 */
[----:B------:R-:W-:Y:S07]  /*5560*/  BAR.SYNC.DEFER_BLOCKING 0x0 ;  /* 0x0000000000007b1d */ /* 0x000fee0000010000 */
[----:B------:R-:W-:Y:S01]  /*5570*/  MUFU.EX2 R142, R122 ;  /* 0x0000007a008e7308 */ /* 0x000fe20000000800 */
[----:B------:R-:W-:-:S07]  /*5580*/  FFMA R143, R143, c[0x0][0x188], -R7 ;  /* 0x000062008f8f7a23 */ /* 0x000fce0000000807 */
[----:B------:R1:W-:Y:S01]  /*5590*/  MUFU.EX2 R146, R123 ;  /* 0x0000007b00927308 */ /* 0x0003e20000000800 */
[----:B0-----:R-:W0:Y:S04]  /*55a0*/  LDSM.16.M88.4 R12, [R5+0x10000] ;  /* 0x01000000050c783b */ /* 0x001e280000000200 */
[----:B-1----:R-:W1:Y:S03]  /*55b0*/  LDSM.16.M88.4 R120, [R5+0x10200] ;  /* 0x010200000578783b */ /* 0x002e660000000200 */
[----:B------:R2:W-:Y:S01]  /*55c0*/  MUFU.EX2 R132, R108 ;  /* 0x0000006c00847308 */ /* 0x0005e20000000800 */
[----:B------:R-:W-:Y:S02]  /*55d0*/  FFMA R109, R109, c[0x0][0x188], -R208 ;  /* 0x000062006d6d7a23 */ /* 0x000fe400000008d0 */
[----:B------:R-:W-:-:S02]  /*55e0*/  FFMA R110, R110, c[0x0][0x188], -R209 ;  /* 0x000062006e6e7a23 */ /* 0x000fc400000008d1 */
[----:B------:R-:W-:Y:S02]  /*55f0*/  FFMA R111, R111, c[0x0][0x188], -R209 ;  /* 0x000062006f6f7a23 */ /* 0x000fe400000008d1 */
[----:B------:R-:W-:Y:S02]  /*5600*/  FMUL R133, R133, 1.4426950216293334961 ;  /* 0x3fb8aa3b85857820 */ /* 0x000fe40000400000 */
[----:B--2---:R-:W-:Y:S02]  /*5610*/  FADD R108, -R209, R116 ;  /* 0x00000074d16c7221 */ /* 0x004fe40000000100 */
[----:B------:R-:W-:Y:S02]  /*5620*/  FMUL R134, R134, 1.4426950216293334961 ;  /* 0x3fb8aa3b86867820 */ /* 0x000fe40000400000 */
[----:B------:R-:W-:Y:S02]  /*5630*/  FMUL R140, R140, 1.4426950216293334961 ;  /* 0x3fb8aa3b8c8c7820 */ /* 0x000fe40000400000 */
[----:B------:R-:W-:-:S02]  /*5640*/  FMUL R214, R214, 1.4426950216293334961 ;  /* 0x3fb8aa3bd6d67820 */ /* 0x000fc40000400000 */
[----:B------:R-:W-:Y:S02]  /*5650*/  FMUL R130, R143, 1.4426950216293334961 ;  /* 0x3fb8aa3b8f827820 */ /* 0x000fe40000400000 */
[----:B------:R-:W-:Y:S02]  /*5660*/  FMUL R213, R213, 1.4426950216293334961 ;  /* 0x3fb8aa3bd5d57820 */ /* 0x000fe40000400000 */
[----:B------:R-:W-:Y:S02]  /*5670*/  FMUL R109, R109, 1.4426950216293334961 ;  /* 0x3fb8aa3b6d6d7820 */ /* 0x000fe40000400000 */
[----:B------:R-:W-:Y:S02]  /*5680*/  FMUL R110, R110, 1.4426950216293334961 ;  /* 0x3fb8aa3b6e6e7820 */ /* 0x000fe40000400000 */
[----:B------:R-:W-:Y:S02]  /*5690*/  FMUL R111, R111, 1.4426950216293334961 ;  /* 0x3fb8aa3b6f6f7820 */ /* 0x000fe40000400000 */
[----:B------:R-:W-:Y:S01]  /*56a0*/  FMUL R108, R108, 1.4426950216293334961 ;  /* 0x3fb8aa3b6c6c7820 */ /* 0x000fe20000400000 */
[----:B------:R-:W-:Y:S08]  /*56b0*/  MUFU.EX2 R133, R133 ;  /* 0x0000008500857308 */ /* 0x000ff00000000800 */
[----:B------:R-:W2:Y:S08]  /*56c0*/  MUFU.EX2 R134, R134 ;  /* 0x0000008600867308 */ /* 0x000eb00000000800 */
[----:B------:R-:W-:Y:S08]  /*56d0*/  MUFU.EX2 R140, R140 ;  /* 0x0000008c008c7308 */ /* 0x000ff00000000800 */
[----:B------:R-:W3:Y:S08]  /*56e0*/  MUFU.EX2 R214, R214 ;  /* 0x000000d600d67308 */ /* 0x000ef00000000800 */
[----:B------:R-:W-:Y:S08]  /*56f0*/  MUFU.EX2 R129, R129 ;  /* 0x0000008100817308 */ /* 0x000ff00000000800 */
[----:B------:R-:W4:Y:S08]  /*5700*/  MUFU.EX2 R130, R130 ;  /* 0x0000008200827308 */ /* 0x000f300000000800 */
[----:B------:R-:W5:Y:S08]  /*5710*/  MUFU.EX2 R213, R213 ;  /* 0x000000d500d57308 */ /* 0x000f700000000800 */
[----:B------:R-:W0:Y:S08]  /*5720*/  MUFU.EX2 R145, R109 ;  /* 0x0000006d00917308 */ /* 0x000e300000000800 */
[----:B------:R-:W-:Y:S08]  /*5730*/  MUFU.EX2 R143, R110 ;  /* 0x0000006e008f7308 */ /* 0x000ff00000000800 */
[----:B------:R-:W0:Y:S08]  /*5740*/  MUFU.EX2 R149, R111 ;  /* 0x0000006f00957308 */ /* 0x000e300000000800 */
[----:B------:R0:W1:Y:S01]  /*5750*/  MUFU.EX2 R211, R108 ;  /* 0x0000006c00d37308 */ /* 0x0000620000000800 */
[--C-:B------:R-:W-:Y:S01]  /*5760*/  FFMA R148, R100, c[0x0][0x188], -R6.reuse ;  /* 0x0000620064947a23 */ /* 0x100fe20000000806 */
[----:B--2---:R-:W-:Y:S01]  /*5770*/  F2FP.BF16.PACK_AB R116, R134, R133 ;  /* 0x000000858674723e */ /* 0x004fe200000010ff */
[----:B---3--:R-:W-:Y:S01]  /*5780*/  FMUL R24, R214, R24 ;  /* 0x00000018d6187220 */ /* 0x008fe20000400000 */
[----:B----4-:R-:W-:Y:S01]  /*5790*/  F2FP.BF16.PACK_AB R117, R130, R129 ;  /* 0x000000818275723e */ /* 0x010fe200000010ff */
[----:B------:R-:W-:Y:S01]  /*57a0*/  FMUL R25, R214, R25 ;  /* 0x00000019d6197220 */ /* 0x000fe20000400000 */
[----:B------:R-:W-:Y:S01]  /*57b0*/  F2FP.BF16.PACK_AB R118, R144, R140 ;  /* 0x0000008c9076723e */ /* 0x000fe200000010ff */
[C---:B-----5:R-:W-:Y:S01]  /*57c0*/  FMUL R26, R213.reuse, R26 ;  /* 0x0000001ad51a7220 */ /* 0x060fe20000400000 */
[----:B------:R-:W-:Y:S01]  /*57d0*/  F2FP.BF16.PACK_AB R119, R146, R142 ;  /* 0x0000008e9277723e */ /* 0x000fe200000010ff */
[----:B------:R-:W-:Y:S01]  /*57e0*/  FMUL R27, R213, R27 ;  /* 0x0000001bd51b7220 */ /* 0x000fe20000400000 */
[----:B0-----:R-:W-:Y:S01]  /*57f0*/  F2FP.BF16.PACK_AB R108, R131, R128 ;  /* 0x00000080836c723e */ /* 0x001fe200000010ff */
[----:B------:R-:W-:Y:S01]  /*5800*/  FMUL R52, R212, R52 ;  /* 0x00000034d4347220 */ /* 0x000fe20000400000 */
[----:B------:R-:W-:Y:S01]  /*5810*/  F2FP.BF16.PACK_AB R109, R132, R135 ;  /* 0x00000087846d723e */ /* 0x000fe200000010ff */
[----:B------:R-:W-:Y:S01]  /*5820*/  FMUL R53, R212, R53 ;  /* 0x00000035d4357220 */ /* 0x000fe20000400000 */
[----:B------:R-:W-:Y:S01]  /*5830*/  F2FP.BF16.PACK_AB R110, R145, R141 ;  /* 0x0000008d916e723e */ /* 0x000fe200000010ff */
[----:B------:R-:W-:Y:S01]  /*5840*/  FFMA R101, R101, c[0x0][0x188], -R6 ;  /* 0x0000620065657a23 */ /* 0x000fe20000000806 */
[----:B------:R-:W-:Y:S01]  /*5850*/  F2FP.BF16.PACK_AB R111, R149, R143 ;  /* 0x0000008f956f723e */ /* 0x000fe200000010ff */
[----:B-1----:R-:W-:-:S02]  /*5860*/  FMUL R54, R211, R54 ;  /* 0x00000036d3367220 */ /* 0x002fc40000400000 */
[----:B------:R-:W-:Y:S02]  /*5870*/  FMUL R55, R211, R55 ;  /* 0x00000037d3377220 */ /* 0x000fe40000400000 */
[--C-:B------:R-:W-:Y:S02]  /*5880*/  FFMA R124, R124, c[0x0][0x188], -R6.reuse ;  /* 0x000062007c7c7a23 */ /* 0x100fe40000000806 */
[----:B------:R-:W-:Y:S02]  /*5890*/  FFMA R125, R125, c[0x0][0x188], -R6 ;  /* 0x000062007d7d7a23 */ /* 0x000fe40000000806 */
[--C-:B------:R-:W-:Y:S02]  /*58a0*/  FFMA R102, R102, c[0x0][0x188], -R7.reuse ;  /* 0x0000620066667a23 */ /* 0x100fe40000000807 */
[--C-:B------:R-:W-:Y:S02]  /*58b0*/  FFMA R103, R103, c[0x0][0x188], -R7.reuse ;  /* 0x0000620067677a23 */ /* 0x100fe40000000807 */
[----:B------:R-:W-:-:S02]  /*58c0*/  FFMA R126, R126, c[0x0][0x188], -R7 ;  /* 0x000062007e7e7a23 */ /* 0x000fc40000000807 */
[----:B------:R-:W-:Y:S02]  /*58d0*/  FFMA R127, R127, c[0x0][0x188], -R7 ;  /* 0x000062007f7f7a23 */ /* 0x000fe40000000807 */
[--C-:B------:R-:W-:Y:S02]  /*58e0*/  FFMA R104, R104, c[0x0][0x188], -R208.reuse ;  /* 0x0000620068687a23 */ /* 0x100fe400000008d0 */
[--C-:B------:R-:W-:Y:S02]  /*58f0*/  FFMA R105, R105, c[0x0][0x188], -R208.reuse ;  /* 0x0000620069697a23 */ /* 0x100fe400000008d0 */
[--C-:B------:R-:W-:Y:S02]  /*5900*/  FFMA R136, R136, c[0x0][0x188], -R208.reuse ;  /* 0x0000620088887a23 */ /* 0x100fe400000008d0 */
[----:B------:R-:W-:Y:S02]  /*5910*/  FFMA R137, R137, c[0x0][0x188], -R208 ;  /* 0x0000620089897a23 */ /* 0x000fe400000008d0 */
[----:B------:R-:W-:-:S02]  /*5920*/  FFMA R106, R106, c[0x0][0x188], -R209 ;  /* 0x000062006a6a7a23 */ /* 0x000fc400000008d1 */
[--C-:B------:R-:W-:Y:S02]  /*5930*/  FFMA R107, R107, c[0x0][0x188], -R209.reuse ;  /* 0x000062006b6b7a23 */ /* 0x100fe400000008d1 */
[--C-:B------:R-:W-:Y:S02]  /*5940*/  FFMA R138, R138, c[0x0][0x188], -R209.reuse ;  /* 0x000062008a8a7a23 */ /* 0x100fe400000008d1 */
[----:B------:R-:W-:Y:S02]  /*5950*/  FFMA R139, R139, c[0x0][0x188], -R209 ;  /* 0x000062008b8b7a23 */ /* 0x000fe400000008d1 */
[C---:B------:R-:W-:Y:S02]  /*5960*/  FMUL R28, R214.reuse, R28 ;  /* 0x0000001cd61c7220 */ /* 0x040fe40000400000 */
[----:B------:R-:W-:Y:S02]  /*5970*/  FMUL R29, R214, R29 ;  /* 0x0000001dd61d7220 */ /* 0x000fe40000400000 */
[----:B------:R-:W-:-:S02]  /*5980*/  FMUL R30, R213, R30 ;  /* 0x0000001ed51e7220 */ /* 0x000fc40000400000 */
[----:B------:R-:W-:Y:S02]  /*5990*/  FMUL R31, R213, R31 ;  /* 0x0000001fd51f7220 */ /* 0x000fe40000400000 */
[C---:B------:R-:W-:Y:S02]  /*59a0*/  FMUL R56, R212.reuse, R56 ;  /* 0x00000038d4387220 */ /* 0x040fe40000400000 */
[----:B------:R-:W-:Y:S02]  /*59b0*/  FMUL R57, R212, R57 ;  /* 0x00000039d4397220 */ /* 0x000fe40000400000 */
[C---:B------:R-:W-:Y:S02]  /*59c0*/  FMUL R58, R211.reuse, R58 ;  /* 0x0000003ad33a7220 */ /* 0x040fe40000400000 */
[----:B------:R-:W-:Y:S02]  /*59d0*/  FMUL R59, R211, R59 ;  /* 0x0000003bd33b7220 */ /* 0x000fe40000400000 */
[----:B------:R-:W-:-:S02]  /*59e0*/  FMUL R148, R148, 1.4426950216293334961 ;  /* 0x3fb8aa3b94947820 */ /* 0x000fc40000400000 */
[----:B------:R-:W-:Y:S02]  /*59f0*/  FMUL R101, R101, 1.4426950216293334961 ;  /* 0x3fb8aa3b65657820 */ /* 0x000fe40000400000 */
[----:B------:R-:W-:Y:S02]  /*5a00*/  FMUL R124, R124, 1.4426950216293334961 ;  /* 0x3fb8aa3b7c7c7820 */ /* 0x000fe40000400000 */
[----:B------:R-:W-:Y:S02]  /*5a10*/  FMUL R125, R125, 1.4426950216293334961 ;  /* 0x3fb8aa3b7d7d7820 */ /* 0x000fe40000400000 */
        /* <DEDUP_REMOVED lines=11> */
[----:B------:R-:W-:Y:S01]  /*5ad0*/  FMUL R139, R139, 1.4426950216293334961 ;  /* 0x3fb8aa3b8b8b7820 */ /* 0x000fe20000400000 */
[-C--:B------:R-:W-:Y:S01]  /*5ae0*/  HMMA.16816.F32.BF16 R24, R116, R12.reuse, R24 ;  /* 0x0000000c7418723c */ /* 0x080fe20000041818 */
[----:B------:R-:W-:Y:S07]  /*5af0*/  MUFU.EX2 R148, R148 ;  /* 0x0000009400947308 */ /* 0x000fee0000000800 */
[----:B------:R-:W-:Y:S01]  /*5b00*/  HMMA.16816.F32.BF16 R52, R108, R12, R52 ;  /* 0x0000000c6c34723c */ /* 0x000fe20000041834 */
[----:B------:R-:W0:Y:S07]  /*5b10*/  MUFU.EX2 R157, R101 ;  /* 0x00000065009d7308 */ /* 0x000e2e0000000800 */
[-C--:B------:R-:W-:Y:S01]  /*5b20*/  HMMA.16816.F32.BF16 R28, R116, R120.reuse, R28 ;  /* 0x00000078741c723c */ /* 0x080fe2000004181c */
[----:B------:R-:W-:Y:S07]  /*5b30*/  MUFU.EX2 R165, R124 ;  /* 0x0000007c00a57308 */ /* 0x000fee0000000800 */
[----:B------:R-:W-:Y:S01]  /*5b40*/  HMMA.16816.F32.BF16 R56, R108, R120, R56 ;  /* 0x000000786c38723c */ /* 0x000fe20000041838 */
[----:B------:R-:W-:Y:S08]  /*5b50*/  MUFU.EX2 R225, R125 ;  /* 0x0000007d00e17308 */ /* 0x000ff00000000800 */
[----:B------:R-:W-:Y:S08]  /*5b60*/  MUFU.EX2 R153, R102 ;  /* 0x0000006600997308 */ /* 0x000ff00000000800 */
[----:B------:R-:W1:Y:S08]  /*5b70*/  MUFU.EX2 R161, R103 ;  /* 0x0000006700a17308 */ /* 0x000e700000000800 */
[----:B------:R-:W-:Y:S08]  /*5b80*/  MUFU.EX2 R169, R126 ;  /* 0x0000007e00a97308 */ /* 0x000ff00000000800 */
[----:B------:R2:W3:Y:S08]  /*5b90*/  MUFU.EX2 R224, R127 ;  /* 0x0000007f00e07308 */ /* 0x0004f00000000800 */
[----:B------:R0:W-:Y:S01]  /*5ba0*/  MUFU.EX2 R152, R104 ;  /* 0x0000006800987308 */ /* 0x0001e20000000800 */
[----:B--2---:R-:W-:Y:S07]  /*5bb0*/  LDSM.16.M88.4 R124, [R5+0x10800] ;  /* 0x01080000057c783b */ /* 0x004fee0000000200 */
[----:B------:R1:W2:Y:S08]  /*5bc0*/  MUFU.EX2 R160, R105 ;  /* 0x0000006900a07308 */ /* 0x0002b00000000800 */
[----:B------:R-:W-:Y:S08]  /*5bd0*/  MUFU.EX2 R168, R136 ;  /* 0x0000008800a87308 */ /* 0x000ff00000000800 */
[----:B------:R-:W-:Y:S08]  /*5be0*/  MUFU.EX2 R223, R137 ;  /* 0x0000008900df7308 */ /* 0x000ff00000000800 */
[----:B------:R4:W-:Y:S08]  /*5bf0*/  MUFU.EX2 R156, R106 ;  /* 0x0000006a009c7308 */ /* 0x0009f00000000800 */
[----:B------:R3:W5:Y:S08]  /*5c00*/  MUFU.EX2 R164, R107 ;  /* 0x0000006b00a47308 */ /* 0x0007700000000800 */
[----:B------:R-:W-:Y:S08]  /*5c10*/  MUFU.EX2 R218, R138 ;  /* 0x0000008a00da7308 */ /* 0x000ff00000000800 */
[----:B------:R2:W5:Y:S01]  /*5c20*/  MUFU.EX2 R217, R139 ;  /* 0x0000008b00d97308 */ /* 0x0005620000000800 */
[----:B0-----:R-:W-:-:S02]  /*5c30*/  F2FP.BF16.PACK_AB R104, R157, R148 ;  /* 0x000000949d68723e */ /* 0x001fc400000010ff */
[----:B-1----:R-:W-:Y:S02]  /*5c40*/  F2FP.BF16.PACK_AB R105, R161, R153 ;  /* 0x00000099a169723e */ /* 0x002fe400000010ff */
[----:B----4-:R-:W-:Y:S02]  /*5c50*/  F2FP.BF16.PACK_AB R106, R225, R165 ;  /* 0x000000a5e16a723e */ /* 0x010fe400000010ff */
[----:B---3--:R-:W-:Y:S02]  /*5c60*/  F2FP.BF16.PACK_AB R107, R224, R169 ;  /* 0x000000a9e06b723e */ /* 0x008fe400000010ff */
[----:B--2---:R-:W-:Y:S01]  /*5c70*/  F2FP.BF16.PACK_AB R100, R160, R152 ;  /* 0x00000098a064723e */ /* 0x004fe200000010ff */
[----:B------:R-:W-:Y:S01]  /*5c80*/  FMUL R16, R214, R16 ;  /* 0x00000010d6107220 */ /* 0x000fe20000400000 */
[----:B-----5:R-:W-:Y:S01]  /*5c90*/  F2FP.BF16.PACK_AB R101, R164, R156 ;  /* 0x0000009ca465723e */ /* 0x020fe200000010ff */
[----:B------:R-:W-:Y:S01]  /*5ca0*/  FMUL R17, R214, R17 ;  /* 0x00000011d6117220 */ /* 0x000fe20000400000 */
[----:B------:R-:W-:Y:S01]  /*5cb0*/  F2FP.BF16.PACK_AB R102, R223, R168 ;  /* 0x000000a8df66723e */ /* 0x000fe200000010ff */
[----:B------:R-:W-:Y:S01]  /*5cc0*/  FMUL R18, R213, R18 ;  /* 0x00000012d5127220 */ /* 0x000fe20000400000 */
[----:B------:R-:W-:Y:S01]  /*5cd0*/  LDSM.16.M88.4 R136, [R5+0x10e00] ;  /* 0x010e00000588783b */ /* 0x000fe20000000200 */
[----:B------:R-:W-:Y:S01]  /*5ce0*/  F2FP.BF16.PACK_AB R103, R217, R218 ;  /* 0x000000dad967723e */ /* 0x000fe200000010ff */
[-C--:B------:R-:W-:Y:S08]  /*5cf0*/  HMMA.16816.F32.BF16 R24, R104, R14.reuse, R24 ;  /* 0x0000000e6818723c */ /* 0x080ff00000041818 */
[----:B------:R-:W-:Y:S01]  /*5d00*/  HMMA.16816.F32.BF16 R52, R100, R14, R52 ;  /* 0x0000000e6434723c */ /* 0x000fe20000041834 */
[----:B------:R-:W0:Y:S07]  /*5d10*/  LDSM.16.M88.4 R12, [R5+0x10400] ;  /* 0x01040000050c783b */ /* 0x000e2e0000000200 */
[-C--:B------:R-:W-:Y:S08]  /*5d20*/  HMMA.16816.F32.BF16 R28, R104, R122.reuse, R28 ;  /* 0x0000007a681c723c */ /* 0x080ff0000004181c */
[----:B------:R-:W-:Y:S01]  /*5d30*/  HMMA.16816.F32.BF16 R56, R100, R122, R56 ;  /* 0x0000007a6438723c */ /* 0x000fe20000041838 */
[----:B------:R-:W1:Y:S01]  /*5d40*/  LDSM.16.M88.4 R120, [R5+0x10600] ;  /* 0x010600000578783b */ /* 0x000e620000000200 */
[----:B------:R-:W-:-:S02]  /*5d50*/  FMUL R19, R213, R19 ;  /* 0x00000013d5137220 */ /* 0x000fc40000400000 */
[C---:B------:R-:W-:Y:S02]  /*5d60*/  FMUL R204, R212.reuse, R204 ;  /* 0x000000ccd4cc7220 */ /* 0x040fe40000400000 */
[----:B------:R-:W-:Y:S02]  /*5d70*/  FMUL R205, R212, R205 ;  /* 0x000000cdd4cd7220 */ /* 0x000fe40000400000 */
[C---:B------:R-:W-:Y:S02]  /*5d80*/  FMUL R206, R211.reuse, R206 ;  /* 0x000000ced3ce7220 */ /* 0x040fe40000400000 */
[----:B------:R-:W-:Y:S02]  /*5d90*/  FMUL R207, R211, R207 ;  /* 0x000000cfd3cf7220 */ /* 0x000fe40000400000 */
[C---:B------:R-:W-:Y:S02]  /*5da0*/  FMUL R172, R214.reuse, R172 ;  /* 0x000000acd6ac7220 */ /* 0x040fe40000400000 */
[----:B------:R-:W-:-:S02]  /*5db0*/  FMUL R173, R214, R173 ;  /* 0x000000add6ad7220 */ /* 0x000fc40000400000 */
[C---:B------:R-:W-:Y:S02]  /*5dc0*/  FMUL R174, R213.reuse, R174 ;  /* 0x000000aed5ae7220 */ /* 0x040fe40000400000 */
[----:B------:R-:W-:Y:S02]  /*5dd0*/  FMUL R175, R213, R175 ;  /* 0x000000afd5af7220 */ /* 0x000fe40000400000 */
[C---:B------:R-:W-:Y:S02]  /*5de0*/  FMUL R8, R212.reuse, R8 ;  /* 0x00000008d4087220 */ /* 0x040fe40000400000 */
[----:B------:R-:W-:Y:S02]  /*5df0*/  FMUL R9, R212, R9 ;  /* 0x00000009d4097220 */ /* 0x000fe40000400000 */
[C---:B------:R-:W-:Y:S02]  /*5e00*/  FMUL R10, R211.reuse, R10 ;  /* 0x0000000ad30a7220 */ /* 0x040fe40000400000 */
[----:B------:R-:W-:Y:S01]  /*5e10*/  FMUL R11, R211, R11 ;  /* 0x0000000bd30b7220 */ /* 0x000fe20000400000 */
[----:B0-----:R-:W-:Y:S01]  /*5e20*/  HMMA.16816.F32.BF16 R16, R116, R12, R16 ;  /* 0x0000000c7410723c */ /* 0x001fe20000041810 */
[----:B------:R-:W-:-:S07]  /*5e30*/  FADD R133, R133, R134 ;  /* 0x0000008685857221 */ /* 0x000fce0000000000 */
[----:B------:R-:W-:Y:S01]  /*5e40*/  HMMA.16816.F32.BF16 R204, R108, R12, R204 ;  /* 0x0000000c6ccc723c */ /* 0x000fe200000418cc */
[----:B------:R-:W-:-:S06]  /*5e50*/  FADD R140, R140, R133 ;  /* 0x000000858c8c7221 */ /* 0x000fcc0000000000 */
[----:B------:R-:W-:Y:S01]  /*5e60*/  FADD R12, R129, R130 ;  /* 0x00000082810c7221 */ /* 0x000fe20000000000 */
[-C--:B-1----:R-:W-:Y:S01]  /*5e70*/  HMMA.16816.F32.BF16 R172, R116, R120.reuse, R172 ;  /* 0x0000007874ac723c */ /* 0x082fe200000418ac */
[----:B------:R-:W-:Y:S02]  /*5e80*/  FADD R13, R135, R132 ;  /* 0x00000084870d7221 */ /* 0x000fe40000000000 */
[----:B------:R-:W-:Y:S01]  /*5e90*/  FADD R12, R142, R12 ;  /* 0x0000000c8e0c7221 */ /* 0x000fe20000000000 */
[----:B------:R-:W-:Y:S04]  /*5ea0*/  LDSM.16.M88.4 R132, [R5+0x10c00] ;  /* 0x010c00000584783b */ /* 0x000fe80000000200 */
[----:B------:R-:W-:Y:S01]  /*5eb0*/  HMMA.16816.F32.BF16 R8, R108, R120, R8 ;  /* 0x000000786c08723c */ /* 0x000fe20000041808 */
[----:B------:R-:W-:-:S06]  /*5ec0*/  FADD R13, R143, R13 ;  /* 0x0000000d8f0d7221 */ /* 0x000fcc0000000000 */
[----:B------:R-:W-:Y:S02]  /*5ed0*/  FADD R120, R128, R131 ;  /* 0x0000008380787221 */ /* 0x000fe40000000000 */
[----:B------:R-:W-:Y:S01]  /*5ee0*/  FADD R12, R146, R12 ;  /* 0x0000000c920c7221 */ /* 0x000fe20000000000 */
[----:B------:R-:W0:Y:S01]  /*5ef0*/  LDSM.16.M88.4 R128, [R5+0x10a00] ;  /* 0x010a00000580783b */ /* 0x000e220000000200 */
[----:B------:R-:W-:Y:S02]  /*5f00*/  FADD R120, R141, R120 ;  /* 0x000000788d787221 */ /* 0x000fe40000000000 */
        /* <DEDUP_REMOVED lines=8> */
[----:B------:R-:W-:-:S02]  /*5f90*/  FADD R121, R144, R140 ;  /* 0x0000008c90797221 */ /* 0x000fc40000000000 */
[----:B------:R-:W-:Y:S02]  /*5fa0*/  FADD R120, R145, R120 ;  /* 0x0000007891787221 */ /* 0x000fe40000000000 */
[----:B------:R-:W-:Y:S02]  /*5fb0*/  FADD R13, R149, R13 ;  /* 0x0000000d950d7221 */ /* 0x000fe40000000000 */
[----:B------:R-:W-:Y:S01]  /*5fc0*/  FADD R12, R153, R12 ;  /* 0x0000000c990c7221 */ /* 0x000fe20000000000 */
[-C--:B------:R-:W-:Y:S01]  /*5fd0*/  HMMA.16816.F32.BF16 R60, R116, R124.reuse, R60 ;  /* 0x0000007c743c723c */ /* 0x080fe2000004183c */
[----:B------:R-:W-:Y:S01]  /*5fe0*/  FADD R121, R148, R121 ;  /* 0x0000007994797221 */ /* 0x000fe20000000000 */
[----:B------:R-:W1:Y:S01]  /*5ff0*/  LDSM.16.M88.4 R140, [R5+0x11000] ;  /* 0x01100000058c783b */ /* 0x000e620000000200 */
[----:B------:R-:W-:Y:S02]  /*6000*/  FADD R120, R152, R120 ;  /* 0x0000007898787221 */ /* 0x000fe40000000000 */
[----:B------:R-:W-:Y:S01]  /*6010*/  FADD R13, R156, R13 ;  /* 0x0000000d9c0d7221 */ /* 0x000fe20000000000 */
[----:B------:R-:W2:Y:S01]  /*6020*/  LDSM.16.M88.4 R144, [R5+0x11200] ;  /* 0x011200000590783b */ /* 0x000ea20000000200 */
[----:B------:R-:W-:Y:S01]  /*6030*/  FADD R12, R161, R12 ;  /* 0x0000000ca10c7221 */ /* 0x000fe20000000000 */
[----:B------:R-:W-:Y:S01]  /*6040*/  HMMA.16816.F32.BF16 R32, R108, R124, R32 ;  /* 0x0000007c6c20723c */ /* 0x000fe20000041820 */
[----:B------:R-:W-:Y:S01]  /*6050*/  FADD R121, R157, R121 ;  /* 0x000000799d797221 */ /* 0x000fe20000000000 */
[----:B------:R-:W3:Y:S04]  /*6060*/  LDSM.16.M88.4 R148, [R5+0x11400] ;  /* 0x011400000594783b */ /* 0x000ee80000000200 */
[----:B------:R-:W4:Y:S01]  /*6070*/  LDSM.16.M88.4 R152, [R5+0x11600] ;  /* 0x011600000598783b */ /* 0x000f220000000200 */
[----:B------:R-:W-:-:S02]  /*6080*/  FADD R124, R160, R120 ;  /* 0x00000078a07c7221 */ /* 0x000fc40000000000 */
[----:B------:R-:W-:Y:S01]  /*6090*/  FADD R120, R164, R13 ;  /* 0x0000000da4787221 */ /* 0x000fe20000000000 */
[----:B------:R-:W5:Y:S01]  /*60a0*/  LDSM.16.M88.4 R156, [R5+0x11800] ;  /* 0x01180000059c783b */ /* 0x000f620000000200 */
[----:B------:R-:W-:Y:S02]  /*60b0*/  FADD R13, R169, R12 ;  /* 0x0000000ca90d7221 */ /* 0x000fe40000000000 */
[----:B------:R-:W-:Y:S01]  /*60c0*/  FADD R121, R165, R121 ;  /* 0x00000079a5797221 */ /* 0x000fe20000000000 */
[----:B------:R-:W0:Y:S01]  /*60d0*/  LDSM.16.M88.4 R160, [R5+0x11a00] ;  /* 0x011a000005a0783b */ /* 0x000e220000000200 */
[----:B------:R-:W-:-:S03]  /*60e0*/  FADD R12, R168, R124 ;  /* 0x0000007ca80c7221 */ /* 0x000fc60000000000 */
[----:B------:R-:W0:Y:S04]  /*60f0*/  LDSM.16.M88.4 R164, [R5+0x11c00] ;  /* 0x011c000005a4783b */ /* 0x000e280000000200 */
[----:B------:R-:W0:Y:S01]  /*6100*/  LDSM.16.M88.4 R168, [R5+0x11e00] ;  /* 0x011e000005a8783b */ /* 0x000e220000000200 */
[C---:B------:R-:W-:Y:S02]  /*6110*/  FMUL R64, R214.reuse, R64 ;  /* 0x00000040d6407220 */ /* 0x040fe40000400000 */
[----:B------:R-:W-:Y:S02]  /*6120*/  FMUL R65, R214, R65 ;  /* 0x00000041d6417220 */ /* 0x000fe40000400000 */
[C---:B------:R-:W-:Y:S02]  /*6130*/  FMUL R66, R213.reuse, R66 ;  /* 0x00000042d5427220 */ /* 0x040fe40000400000 */
[----:B------:R-:W-:-:S02]  /*6140*/  FMUL R67, R213, R67 ;  /* 0x00000043d5437220 */ /* 0x000fc40000400000 */
[C---:B------:R-:W-:Y:S02]  /*6150*/  FMUL R68, R214.reuse, R68 ;  /* 0x00000044d6447220 */ /* 0x040fe40000400000 */
[C---:B------:R-:W-:Y:S02]  /*6160*/  FMUL R69, R214.reuse, R69 ;  /* 0x00000045d6457220 */ /* 0x040fe40000400000 */
        /* <DEDUP_REMOVED lines=35> */
[----:B------:R-:W-:Y:S02]  /*63a0*/  FMUL R113, R214, R113 ;  /* 0x00000071d6717220 */ /* 0x000fe40000400000 */
[C---:B------:R-:W-:Y:S02]  /*63b0*/  FMUL R114, R213.reuse, R114 ;  /* 0x00000072d5727220 */ /* 0x040fe40000400000 */
[----:B------:R-:W-:Y:S01]  /*63c0*/  FMUL R115, R213, R115 ;  /* 0x00000073d5737220 */ /* 0x000fe20000400000 */
[C---:B0-----:R-:W-:Y:S08]  /*63d0*/  HMMA.16816.F32.BF16 R64, R116.reuse, R128, R64 ;  /* 0x000000807440723c */ /* 0x041ff00000041840 */
[C---:B------:R-:W-:Y:S08]  /*63e0*/  HMMA.16816.F32.BF16 R68, R116.reuse, R132, R68 ;  /* 0x000000847444723c */ /* 0x040ff00000041844 */
[C---:B------:R-:W-:Y:S08]  /*63f0*/  HMMA.16816.F32.BF16 R72, R116.reuse, R136, R72 ;  /* 0x000000887448723c */ /* 0x040ff00000041848 */
[C---:B-1----:R-:W-:Y:S08]  /*6400*/  HMMA.16816.F32.BF16 R76, R116.reuse, R140, R76 ;  /* 0x0000008c744c723c */ /* 0x042ff0000004184c */
[C---:B--2---:R-:W-:Y:S08]  /*6410*/  HMMA.16816.F32.BF16 R92, R116.reuse, R144, R92 ;  /* 0x00000090745c723c */ /* 0x044ff0000004185c */
[C---:B---3--:R-:W-:Y:S08]  /*6420*/  HMMA.16816.F32.BF16 R20, R116.reuse, R148, R20 ;  /* 0x000000947414723c */ /* 0x048ff00000041814 */
[C---:B----4-:R-:W-:Y:S08]  /*6430*/  HMMA.16816.F32.BF16 R96, R116.reuse, R152, R96 ;  /* 0x000000987460723c */ /* 0x050ff00000041860 */
[C---:B-----5:R-:W-:Y:S08]  /*6440*/  HMMA.16816.F32.BF16 R80, R116.reuse, R156, R80 ;  /* 0x0000009c7450723c */ /* 0x060ff00000041850 */
[C---:B------:R-:W-:Y:S08]  /*6450*/  HMMA.16816.F32.BF16 R84, R116.reuse, R160, R84 ;  /* 0x000000a07454723c */ /* 0x040ff00000041854 */
[C---:B------:R-:W-:Y:S08]  /*6460*/  HMMA.16816.F32.BF16 R88, R116.reuse, R164, R88 ;  /* 0x000000a47458723c */ /* 0x040ff00000041858 */
[----:B------:R-:W-:Y:S01]  /*6470*/  HMMA.16816.F32.BF16 R112, R116, R168, R112 ;  /* 0x000000a87470723c */ /* 0x000fe20000041870 */
[----:B------:R-:W-:-:S02]  /*6480*/  FADD R120, R218, R120 ;  /* 0x00000078da787221 */ /* 0x000fc40000000000 */
[----:B------:R-:W-:Y:S02]  /*6490*/  FADD R121, R225, R121 ;  /* 0x00000079e1797221 */ /* 0x000fe40000000000 */
[----:B------:R-:W-:Y:S02]  /*64a0*/  FADD R13, R224, R13 ;  /* 0x0000000de00d7221 */ /* 0x000fe40000000000 */
[----:B------:R-:W-:Y:S02]  /*64b0*/  FADD R12, R223, R12 ;  /* 0x0000000cdf0c7221 */ /* 0x000fe40000000000 */
[----:B------:R-:W-:Y:S01]  /*64c0*/  FADD R217, R217, R120 ;  /* 0x00000078d9d97221 */ /* 0x000fe20000000000 */
[C---:B------:R-:W-:Y:S08]  /*64d0*/  HMMA.16816.F32.BF16 R16, R104.reuse, R14, R16 ;  /* 0x0000000e6810723c */ /* 0x040ff00000041810 */
        /* <DEDUP_REMOVED lines=12> */
[----:B------:R-:W-:Y:S01]  /*65a0*/  HMMA.16816.F32.BF16 R112, R104, R170, R112 ;  /* 0x000000aa6870723c */ /* 0x000fe20000041870 */
[----:B------:R-:W0:Y:S04]  /*65b0*/  SHFL.BFLY PT, R107, R121, 0x2, 0x1f ;  /* 0x0c401f00796b7f89 */ /* 0x000e2800000e0000 */
[----:B------:R-:W1:Y:S04]  /*65c0*/  SHFL.BFLY PT, R104, R13, 0x2, 0x1f ;  /* 0x0c401f000d687f89 */ /* 0x000e6800000e0000 */
[----:B------:R-:W2:Y:S04]  /*65d0*/  SHFL.BFLY PT, R105, R12, 0x2, 0x1f ;  /* 0x0c401f000c697f89 */ /* 0x000ea800000e0000 */
[----:B------:R-:W3:Y:S01]  /*65e0*/  SHFL.BFLY PT, R106, R217, 0x2, 0x1f ;  /* 0x0c401f00d96a7f89 */ /* 0x000ee200000e0000 */
[----:B------:R-:W-:-:S02]  /*65f0*/  FMUL R36, R212, R36 ;  /* 0x00000024d4247220 */ /* 0x000fc40000400000 */
[C---:B------:R-:W-:Y:S02]  /*6600*/  FMUL R37, R212.reuse, R37 ;  /* 0x00000025d4257220 */ /* 0x040fe40000400000 */
[C---:B------:R-:W-:Y:S02]  /*6610*/  FMUL R38, R211.reuse, R38 ;  /* 0x00000026d3267220 */ /* 0x040fe40000400000 */
[C---:B------:R-:W-:Y:S02]  /*6620*/  FMUL R39, R211.reuse, R39 ;  /* 0x00000027d3277220 */ /* 0x040fe40000400000 */
[C---:B------:R-:W-:Y:S02]  /*6630*/  FMUL R40, R212.reuse, R40 ;  /* 0x00000028d4287220 */ /* 0x040fe40000400000 */
[----:B------:R-:W-:Y:S02]  /*6640*/  FMUL R41, R212, R41 ;  /* 0x00000029d4297220 */ /* 0x000fe40000400000 */
        /* <DEDUP_REMOVED lines=37> */
[----:B------:R-:W-:Y:S02]  /*68a0*/  FMUL R51, R211, R51 ;  /* 0x00000033d3337220 */ /* 0x000fe40000400000 */
[----:B0-----:R-:W-:Y:S02]  /*68b0*/  FADD R107, R121, R107 ;  /* 0x0000006b796b7221 */ /* 0x001fe40000000000 */
[----:B-1----:R-:W-:Y:S02]  /*68c0*/  FADD R104, R13, R104 ;  /* 0x000000680d687221 */ /* 0x002fe40000000000 */
[----:B--2---:R-:W-:Y:S02]  /*68d0*/  FADD R105, R12, R105 ;  /* 0x000000690c697221 */ /* 0x004fe40000000000 */
[----:B---3--:R-:W-:Y:S01]  /*68e0*/  FADD R106, R217, R106 ;  /* 0x0000006ad96a7221 */ /* 0x008fe20000000000 */
[----:B------:R-:W-:Y:S01]  /*68f0*/  HMMA.16816.F32.BF16 R204, R100, R14, R204 ;  /* 0x0000000e64cc723c */ /* 0x000fe200000418cc */
[----:B------:R-:W0:Y:S04]  /*6900*/  SHFL.BFLY PT, R12, R107, 0x1, 0x1f ;  /* 0x0c201f006b0c7f89 */ /* 0x000e2800000e0000 */
[----:B------:R-:W1:Y:S03]  /*6910*/  SHFL.BFLY PT, R13, R104, 0x1, 0x1f ;  /* 0x0c201f00680d7f89 */ /* 0x000e6600000e0000 */
[C---:B------:R-:W-:Y:S01]  /*6920*/  HMMA.16816.F32.BF16 R36, R108.reuse, R128, R36 ;  /* 0x000000806c24723c */ /* 0x040fe20000041824 */
[----:B------:R-:W2:Y:S04]  /*6930*/  SHFL.BFLY PT, R14, R105, 0x1, 0x1f ;  /* 0x0c201f00690e7f89 */ /* 0x000ea800000e0000 */
[----:B------:R-:W3:Y:S03]  /*6940*/  SHFL.BFLY PT, R15, R106, 0x1, 0x1f ;  /* 0x0c201f006a0f7f89 */ /* 0x000ee600000e0000 */
        /* <DEDUP_REMOVED lines=10> */
[----:B------:R-:W-:-:S04]  /*69f0*/  IADD3 R216, R216, 0x20, RZ ;  /* 0x00000020d8d87810 */ /* 0x000fc80007ffe0ff */
[----:B------:R-:W-:Y:S01]  /*6a00*/  ISETP.GE.AND P0, PT, R216, c[0x0][0x1d0], PT ;  /* 0x00007400d8007a0c */ /* 0x000fe20003f06270 */
[----:B0-----:R-:W-:Y:S01]  /*6a10*/  FADD R107, R107, R12 ;  /* 0x0000000c6b6b7221 */ /* 0x001fe20000000000 */
[----:B------:R-:W-:Y:S01]  /*6a20*/  MOV R109, 0x20 ;  /* 0x00000020006d7802 */ /* 0x000fe20000000f00 */
[----:B-1----:R-:W-:Y:S01]  /*6a30*/  FADD R104, R104, R13 ;  /* 0x0000000d68687221 */ /* 0x002fe20000000000 */
[----:B------:R-:W-:Y:S01]  /*6a40*/  HMMA.16816.F32.BF16 R8, R100, R122, R8 ;  /* 0x0000007a6408723c */ /* 0x000fe20000041808 */
[----:B--2---:R-:W-:Y:S02]  /*6a50*/  FADD R105, R105, R14 ;  /* 0x0000000e69697221 */ /* 0x004fe40000000000 */
[----:B---3--:R-:W-:Y:S01]  /*6a60*/  FADD R106, R106, R15 ;  /* 0x0000000f6a6a7221 */ /* 0x008fe20000000000 */
[----:B------:R-:W-:Y:S01]  /*6a70*/  MOV R119, R6 ;  /* 0x0000000600777202 */ /* 0x000fe20000000f00 */
[----:B------:R-:W-:-:S03]  /*6a80*/  IMAD R0, R109, c[0x0][0x1b4], R0 ;  /* 0x00006d006d007a24 */ /* 0x000fc600078e0200 */
[----:B------:R-:W-:Y:S01]  /*6a90*/  HMMA.16816.F32.BF16 R32, R100, R126, R32 ;  /* 0x0000007e6420723c */ /* 0x000fe20000041820 */
[----:B------:R-:W-:Y:S01]  /*6aa0*/  IMAD R4, R109, c[0x0][0x1a4], R4 ;  /* 0x000069006d047a24 */ /* 0x000fe200078e0204 */
[----:B------:R-:W-:Y:S01]  /*6ab0*/  MOV R118, R7 ;  /* 0x0000000700767202 */ /* 0x000fe20000000f00 */
[----:B------:R-:W-:Y:S01]  /*6ac0*/  FFMA R222, R214, R222, R107 ;  /* 0x000000ded6de7223 */ /* 0x000fe2000000006b */
[----:B------:R-:W-:Y:S01]  /*6ad0*/  MOV R117, R208 ;  /* 0x000000d000757202 */ /* 0x000fe20000000f00 */
[----:B------:R-:W-:-:S03]  /*6ae0*/  FFMA R221, R213, R221, R104 ;  /* 0x000000ddd5dd7223 */ /* 0x000fc60000000068 */
[----:B------:R-:W-:Y:S01]  /*6af0*/  HMMA.16816.F32.BF16 R36, R100, R130, R36 ;  /* 0x000000826424723c */ /* 0x000fe20000041824 */
[----:B------:R-:W-:Y:S01]  /*6b00*/  FFMA R220, R212, R220, R105 ;  /* 0x000000dcd4dc7223 */ /* 0x000fe20000000069 */
[----:B------:R-:W-:Y:S01]  /*6b10*/  MOV R116, R209 ;  /* 0x000000d100747202 */ /* 0x000fe20000000f00 */
[----:B------:R-:W-:-:S05]  /*6b20*/  FFMA R219, R211, R219, R106 ;  /* 0x000000dbd3db7223 */ /* 0x000fca000000006a */
        /* <DEDUP_REMOVED lines=10> */
[----:B------:R-:W-:Y:S01]  /*6bd0*/  @P0 CALL.REL.NOINC `(.L_x_0) ;  /* 0x0000001000000944 */ /* 0x000fe20003c00000 */
[----:B------:R-:W-:Y:S06]  /*6be0*/  BRA `(.L_x_1) ;  /* 0xffffd4f000007947 */ /* 0x000fec000383ffff */
.L_x_0:
[----:B------:R-:W-:-:S04]  /*6bf0*/  NOP ;  /* 0x0000000000007918 */ /* 0x000fc80000000000 */
[----:B------:R-:W0:Y:S01]  /*6c00*/  S2R R236, SR_TID.X ;  /* 0x0000000000ec7919 */ /* 0x000e220000002100 */
[----:B------:R-:W-:-:S02]  /*6c10*/  MOV R128, R37 ;  /* 0x0000002500807202 */ /* 0x000fc40000000f00 */
[----:B------:R-:W-:Y:S01]  /*6c20*/  FSETP.GEU.AND P2, PT, R221, 1.175494350822287508e-38, PT ;  /* 0x00800000dd00780b */ /* 0x000fe20003f4e000 */
[----:B------:R-:W1:Y:S01]  /*6c30*/  S2R R3, SR_TID.X ;  /* 0x0000000000037919 */ /* 0x000e620000002100 */
[----:B------:R-:W-:Y:S02]  /*6c40*/  FSETP.GT.AND P0, PT, |R219|, 8.50705917302346158658e+37, PT ;  /* 0x7e800000db00780b */ /* 0x000fe40003f04200 */
[----:B------:R-:W-:Y:S01]  /*6c50*/  MOV R101, R79 ;  /* 0x0000004f00657202 */ /* 0x000fe20000000f00 */
[----:B------:R-:W2:Y:S01]  /*6c60*/  S2R R106, SR_TID.X ;  /* 0x00000000006a7919 */ /* 0x000ea20000002100 */
[----:B------:R-:W-:Y:S02]  /*6c70*/  FSETP.GEU.AND P1, PT, R222, 1.175494350822287508e-38, PT ;  /* 0x00800000de00780b */ /* 0x000fe40003f2e000 */
[----:B------:R-:W-:Y:S01]  /*6c80*/  MOV R103, R95 ;  /* 0x0000005f00677202 */ /* 0x000fe20000000f00 */
[----:B------:R-:W3:Y:S01]  /*6c90*/  S2R R232, SR_CTAID.X ;  /* 0x0000000000e87919 */ /* 0x000ee20000002500 */
[----:B------:R-:W-:-:S02]  /*6ca0*/  MOV R79, R47 ;  /* 0x0000002f004f7202 */ /* 0x000fc40000000f00 */
[----:B------:R-:W-:Y:S01]  /*6cb0*/  MOV R95, R83 ;  /* 0x00000053005f7202 */ /* 0x000fe20000000f00 */
[----:B------:R-:W4:Y:S01]  /*6cc0*/  S2R R234, SR_CTAID.Y ;  /* 0x0000000000ea7919 */ /* 0x000f220000002600 */
[----:B------:R-:W-:Y:S01]  /*6cd0*/  FSEL R225, RZ, -23, P2 ;  /* 0xc1b80000ffe17808 */ /* 0x000fe20001000000 */
[----:B------:R-:W-:Y:S01]  /*6ce0*/  @P0 FMUL R51, R51, 0.25 ;  /* 0x3e80000033330820 */ /* 0x000fe20000400000 */
[----:B------:R-:W-:Y:S01]  /*6cf0*/  MOV R83, R46 ;  /* 0x0000002e00537202 */ /* 0x000fe20000000f00 */
[----:B------:R-:W-:Y:S01]  /*6d00*/  @P0 FMUL R203, R203, 0.25 ;  /* 0x3e800000cbcb0820 */ /* 0x000fe20000400000 */
[----:B------:R-:W-:Y:S01]  /*6d10*/  MOV R124, R45 ;  /* 0x0000002d007c7202 */ /* 0x000fe20000000f00 */
[----:B------:R-:W-:Y:S01]  /*6d20*/  @P0 FMUL R202, R202, 0.25 ;  /* 0x3e800000caca0820 */ /* 0x000fe20000400000 */
[----:B------:R-:W-:Y:S01]  /*6d30*/  MOV R45, R50 ;  /* 0x00000032002d7202 */ /* 0x000fe20000000f00 */
[----:B------:R-:W-:Y:S01]  /*6d40*/  FMUL R50, R219, 8388608 ;  /* 0x4b000000db327820 */ /* 0x000fe20000400000 */
[----:B0-----:R-:W-:Y:S01]  /*6d50*/  SHF.L.U32 R5, R236, 0x2, RZ ;  /* 0x00000002ec057819 */ /* 0x001fe200000006ff */
[----:B------:R-:W-:Y:S01]  /*6d60*/  @P0 FMUL R199, R199, 0.25 ;  /* 0x3e800000c7c70820 */ /* 0x000fe20000400000 */
[----:B------:R-:W-:Y:S01]  /*6d70*/  MOV R141, R54 ;  /* 0x00000036008d7202 */ /* 0x000fe20000000f00 */
[----:B------:R-:W-:Y:S01]  /*6d80*/  @P0 FMUL R45, R45, 0.25 ;  /* 0x3e8000002d2d0820 */ /* 0x000fe20000400000 */
[----:B------:R-:W-:Y:S01]  /*6d90*/  LOP3.LUT R0, R5, 0x70, RZ, 0xc0, !PT ;  /* 0x0000007005007812 */ /* 0x000fe200078ec0ff */
[----:B------:R-:W-:Y:S01]  /*6da0*/  @P0 FMUL R198, R198, 0.25 ;  /* 0x3e800000c6c60820 */ /* 0x000fe20000400000 */
[----:B-1----:R-:W-:Y:S01]  /*6db0*/  LOP3.LUT R4, R3, 0xe0, RZ, 0xc0, !PT ;  /* 0x000000e003047812 */ /* 0x002fe200078ec0ff */
[----:B------:R-:W-:Y:S01]  /*6dc0*/  FMUL R3, R222, 8388608 ;  /* 0x4b000000de037820 */ /* 0x000fe20000400000 */
[----:B------:R-:W-:Y:S01]  /*6dd0*/  MOV R140, R55 ;  /* 0x00000037008c7202 */ /* 0x000fe20000000f00 */
[----:B------:R-:W-:Y:S01]  /*6de0*/  @P0 FMUL R195, R195, 0.25 ;  /* 0x3e800000c3c30820 */ /* 0x000fe20000400000 */
[----:B------:R-:W-:Y:S01]  /*6df0*/  LEA R37, R4, R0, 0x3 ;  /* 0x0000000004257211 */ /* 0x000fe200078e18ff */
[----:B------:R-:W-:Y:S01]  /*6e00*/  FMUL R0, R221, 8388608 ;  /* 0x4b000000dd007820 */ /* 0x000fe20000400000 */
[----:B------:R-:W-:Y:S01]  /*6e10*/  FSEL R46, R3, R222, !P1 ;  /* 0x000000de032e7208 */ /* 0x000fe20004800000 */
[----:B------:R-:W-:Y:S01]  /*6e20*/  @P0 FMUL R194, R194, 0.25 ;  /* 0x3e800000c2c20820 */ /* 0x000fe20000400000 */
[----:B------:R-:W-:Y:S01]  /*6e30*/  MOV R139, R58 ;  /* 0x0000003a008b7202 */ /* 0x000fe20000000f00 */
[----:B------:R-:W-:Y:S01]  /*6e40*/  @P0 FMUL R191, R191, 0.25 ;  /* 0x3e800000bfbf0820 */ /* 0x000fe20000400000 */
[----:B------:R-:W-:Y:S01]  /*6e50*/  FSEL R47, R0, R221, !P2 ;  /* 0x000000dd002f7208 */ /* 0x000fe20005000000 */
[----:B------:R-:W-:Y:S01]  /*6e60*/  @P0 FMUL R190, R190, 0.25 ;  /* 0x3e800000bebe0820 */ /* 0x000fe20000400000 */
[----:B------:R-:W-:Y:S01]  /*6e70*/  FSETP.GEU.AND P2, PT, |R219|, 1.175494350822287508e-38, PT ;  /* 0x00800000db00780b */ /* 0x000fe20003f4e200 */
[----:B------:R-:W-:Y:S01]  /*6e80*/  @P0 FMUL R187, R187, 0.25 ;  /* 0x3e800000bbbb0820 */ /* 0x000fe20000400000 */
[----:B------:R-:W-:Y:S01]  /*6e90*/  MOV R2, R42 ;  /* 0x0000002a00027202 */ /* 0x000fe20000000f00 */
[----:B------:R-:W-:Y:S01]  /*6ea0*/  @P0 FMUL R186, R186, 0.25 ;  /* 0x3e800000baba0820 */ /* 0x000fe20000400000 */
[----:B------:R-:W-:Y:S01]  /*6eb0*/  FSETP.GEU.AND P4, PT, R219, 1.175494350822287508e-38, PT ;  /* 0x00800000db00780b */ /* 0x000fe20003f8e000 */
[----:B------:R-:W-:Y:S01]  /*6ec0*/  @P0 FMUL R183, R183, 0.25 ;  /* 0x3e800000b7b70820 */ /* 0x000fe20000400000 */
[----:B------:R-:W-:Y:S01]  /*6ed0*/  IADD3 R133, R46, -0x3f3504f3, RZ ;  /* 0xc0cafb0d2e857810 */ /* 0x000fe20007ffe0ff */
[----:B------:R-:W-:Y:S01]  /*6ee0*/  @P0 FMUL R182, R182, 0.25 ;  /* 0x3e800000b6b60820 */ /* 0x000fe20000400000 */
[----:B------:R-:W-:Y:S01]  /*6ef0*/  FSEL R50, R50, R219, !P4 ;  /* 0x000000db32327208 */ /* 0x000fe20006000000 */
[----:B------:R-:W-:Y:S01]  /*6f00*/  @P0 FMUL R179, R179, 0.25 ;  /* 0x3e800000b3b30820 */ /* 0x000fe20000400000 */
[----:B------:R-:W-:Y:S01]  /*6f10*/  LOP3.LUT R133, R133, 0xff800000, RZ, 0xc0, !PT ;  /* 0xff80000085857812 */ /* 0x000fe200078ec0ff */
[----:B------:R-:W-:Y:S01]  /*6f20*/  @P0 FMUL R178, R178, 0.25 ;  /* 0x3e800000b2b20820 */ /* 0x000fe20000400000 */
[----:B--2---:R-:W-:Y:S01]  /*6f30*/  SHF.L.U32 R106, R106, 0x3, RZ ;  /* 0x000000036a6a7819 */ /* 0x004fe200000006ff */
[----:B------:R-:W-:Y:S01]  /*6f40*/  @P0 FMUL R79, R79, 0.25 ;  /* 0x3e8000004f4f0820 */ /* 0x000fe20000400000 */
[----:B------:R-:W-:Y:S01]  /*6f50*/  FSEL R227, RZ, -23, P1 ;  /* 0xc1b80000ffe37808 */ /* 0x000fe20000800000 */
[----:B------:R-:W-:Y:S01]  /*6f60*/  @P0 FMUL R83, R83, 0.25 ;  /* 0x3e80000053530820 */ /* 0x000fe20000400000 */
[----:B------:R-:W-:Y:S01]  /*6f70*/  FSETP.GT.AND P1, PT, |R220|, 8.50705917302346158658e+37, PT ;  /* 0x7e800000dc00780b */ /* 0x000fe20003f24200 */
[----:B------:R-:W-:Y:S01]  /*6f80*/  @P0 FMUL R43, R43, 0.25 ;  /* 0x3e8000002b2b0820 */ /* 0x000fe20000400000 */
[----:B------:R-:W-:Y:S01]  /*6f90*/  MOV R127, R40 ;  /* 0x00000028007f7202 */ /* 0x000fe20000000f00 */
[----:B------:R-:W-:Y:S01]  /*6fa0*/  @P0 FMUL R2, R2, 0.25 ;  /* 0x3e80000002020820 */ /* 0x000fe20000400000 */
[----:B------:R-:W0:Y:S01]  /*6fb0*/  I2F R4, R133 ;  /* 0x0000008500047306 */ /* 0x000e220000201400 */
[----:B------:R-:W-:Y:S01]  /*6fc0*/  @P0 FMUL R39, R39, 0.25 ;  /* 0x3e80000027270820 */ /* 0x000fe20000400000 */
[----:B------:R-:W-:Y:S01]  /*6fd0*/  LOP3.LUT R40, R106, 0x38, RZ, 0xc0, !PT ;  /* 0x000000386a287812 */ /* 0x000fe200078ec0ff */
[----:B------:R-:W-:Y:S01]  /*6fe0*/  @P0 FMUL R38, R38, 0.25 ;  /* 0x3e80000026260820 */ /* 0x000fe20000400000 */
[----:B------:R-:W-:Y:S01]  /*6ff0*/  MOV R13, R77 ;  /* 0x0000004d000d7202 */ /* 0x000fe20000000f00 */
[----:B------:R-:W-:Y:S01]  /*7000*/  @P0 FMUL R35, R35, 0.25 ;  /* 0x3e80000023230820 */ /* 0x000fe20000400000 */
[----:B------:R-:W1:Y:S01]  /*7010*/  S2R R106, SR_TID.X ;  /* 0x00000000006a7919 */ /* 0x000e620000002100 */
[----:B------:R-:W-:Y:S01]  /*7020*/  @P0 FMUL R34, R34, 0.25 ;  /* 0x3e80000022220820 */ /* 0x000fe20000400000 */
[----:B------:R-:W-:Y:S01]  /*7030*/  MOV R77, R49 ;  /* 0x00000031004d7202 */ /* 0x000fe20000000f00 */
        /* <DEDUP_REMOVED lines=15> */
[----:B------:R-:W-:Y:S01]  /*7130*/  FSETP.GEU.AND P3, PT, R220, 1.175494350822287508e-38, PT ;  /* 0x00800000dc00780b */ /* 0x000fe20003f6e000 */
[----:B------:R-:W-:Y:S01]  /*7140*/  @P0 FMUL R219, R219, 0.25 ;  /* 0x3e800000dbdb0820 */ /* 0x000fe20000400000 */
[----:B------:R-:W-:Y:S01]  /*7150*/  FSETP.GT.AND P0, PT, |R221|, 8.50705917302346158658e+37, PT ;  /* 0x7e800000dd00780b */ /* 0x000fe20003f04200 */
[----:B------:R-:W-:Y:S01]  /*7160*/  @!P2 FMUL R51, R51, 16777216 ;  /* 0x4b8000003333a820 */ /* 0x000fe20000400000 */
[----:B------:R-:W-:Y:S01]  /*7170*/  MOV R102, R94 ;  /* 0x0000005e00667202 */ /* 0x000fe20000000f00 */
        /* <DEDUP_REMOVED lines=25> */
[----:B------:R-:W-:Y:S01]  /*7310*/  SHF.L.U32 R3, R236, 0x9, RZ ;  /* 0x00000009ec037819 */ /* 0x000fe200000006ff */
[----:B------:R-:W-:Y:S01]  /*7320*/  @!P2 FMUL R219, R219, 16777216 ;  /* 0x4b800000dbdba820 */ /* 0x000fe20000400000 */
[----:B------:R-:W-:Y:S01]  /*7330*/  IADD3 R55, R50, -0x3f3504f3, RZ ;  /* 0xc0cafb0d32377810 */ /* 0x000fe20007ffe0ff */
[----:B------:R-:W-:Y:S01]  /*7340*/  @!P2 FMUL R179, R179, 16777216 ;  /* 0x4b800000b3b3a820 */ /* 0x000fe20000400000 */
[----:B------:R-:W-:Y:S01]  /*7350*/  IADD3 R54, R47, -0x3f3504f3, RZ ;  /* 0xc0cafb0d2f367810 */ /* 0x000fe20007ffe0ff */
[----:B------:R-:W-:Y:S01]  /*7360*/  @!P2 FMUL R178, R178, 16777216 ;  /* 0x4b800000b2b2a820 */ /* 0x000fe20000400000 */
[----:B------:R-:W-:Y:S01]  /*7370*/  SHF.L.U32 R32, R236, 0x5, RZ ;  /* 0x00000005ec207819 */ /* 0x000fe200000006ff */
[----:B------:R-:W-:Y:S01]  /*7380*/  @!P2 FMUL R79, R79, 16777216 ;  /* 0x4b8000004f4fa820 */ /* 0x000fe20000400000 */
[----:B------:R-:W-:Y:S01]  /*7390*/  LOP3.LUT R3, R3, 0x3000, RZ, 0xc0, !PT ;  /* 0x0000300003037812 */ /* 0x000fe200078ec0ff */
[----:B------:R-:W-:Y:S01]  /*73a0*/  @!P2 FMUL R83, R83, 16777216 ;  /* 0x4b8000005353a820 */ /* 0x000fe20000400000 */
[----:B-1----:R-:W-:Y:S01]  /*73b0*/  LOP3.LUT R106, R106, 0xff, RZ, 0xc0, !PT ;  /* 0x000000ff6a6a7812 */ /* 0x002fe200078ec0ff */
[----:B------:R-:W-:Y:S01]  /*73c0*/  @!P2 FMUL R43, R43, 16777216 ;  /* 0x4b8000002b2ba820 */ /* 0x000fe20000400000 */
[----:B------:R-:W-:Y:S01]  /*73d0*/  LOP3.LUT R55, R55, 0xff800000, RZ, 0xc0, !PT ;  /* 0xff80000037377812 */ /* 0x000fe200078ec0ff */
[----:B------:R-:W-:Y:S01]  /*73e0*/  @!P2 FMUL R2, R2, 16777216 ;  /* 0x4b8000000202a820 */ /* 0x000fe20000400000 */
[----:B------:R-:W-:Y:S01]  /*73f0*/  LOP3.LUT R54, R54, 0xff800000, RZ, 0xc0, !PT ;  /* 0xff80000036367812 */ /* 0x000fe200078ec0ff */
[----:B------:R-:W-:Y:S01]  /*7400*/  @!P2 FMUL R39, R39, 16777216 ;  /* 0x4b8000002727a820 */ /* 0x000fe20000400000 */
[----:B---3--:R-:W-:Y:S01]  /*7410*/  LEA R232, R232, R106, 0x8 ;  /* 0x0000006ae8e87211 */ /* 0x008fe200078e40ff */
[----:B------:R-:W-:Y:S01]  /*7420*/  @!P2 FMUL R38, R38, 16777216 ;  /* 0x4b8000002626a820 */ /* 0x000fe20000400000 */
[----:B------:R-:W-:Y:S01]  /*7430*/  LOP3.LUT R41, R5, 0x3c0, RZ, 0xc0, !PT ;  /* 0x000003c005297812 */ /* 0x000fe200078ec0ff */
[----:B------:R-:W-:Y:S01]  /*7440*/  @!P2 FMUL R35, R35, 16777216 ;  /* 0x4b8000002323a820 */ /* 0x000fe20000400000 */
[----:B------:R-:W-:Y:S01]  /*7450*/  LOP3.LUT R78, R3, 0x60, R32, 0xf8, !PT ;  /* 0x00000060034e7812 */ /* 0x000fe200078ef820 */
[----:B------:R-:W-:Y:S01]  /*7460*/  @!P2 FMUL R34, R34, 16777216 ;  /* 0x4b8000002222a820 */ /* 0x000fe20000400000 */
[----:B------:R-:W-:Y:S01]  /*7470*/  I2F R5, R55 ;  /* 0x0000003700057306 */ /* 0x000fe20000201400 */
[----:B------:R-:W-:Y:S01]  /*7480*/  @!P2 FMUL R11, R11, 16777216 ;  /* 0x4b8000000b0ba820 */ /* 0x000fe20000400000 */
[----:B------:R-:W-:Y:S01]  /*7490*/  SHF.L.U32 R0, R236, 0xb, RZ ;  /* 0x0000000bec007819 */ /* 0x000fe200000006ff */
[----:B------:R-:W-:Y:S01]  /*74a0*/  @!P2 FMUL R10, R10, 16777216 ;  /* 0x4b8000000a0aa820 */ /* 0x000fe20000400000 */
[----:B------:R-:W-:Y:S01]  /*74b0*/  BAR.SYNC.DEFER_BLOCKING 0x0 ;  /* 0x0000000000007b1d */ /* 0x000fe20000010000 */
[----:B------:R-:W-:Y:S01]  /*74c0*/  @!P2 FMUL R207, R207, 16777216 ;  /* 0x4b800000cfcfa820 */ /* 0x000fe20000400000 */
[----:B------:R-:W-:Y:S01]  /*74d0*/  SHF.R.U32.HI R42, RZ, 0x1, R236 ;  /* 0x00000001ff2a7819 */ /* 0x000fe200000116ec */
[----:B------:R-:W-:Y:S01]  /*74e0*/  @!P2 FMUL R206, R206, 16777216 ;  /* 0x4b800000cecea820 */ /* 0x000fe20000400000 */
[----:B------:R-:W-:Y:S01]  /*74f0*/  FSEL R226, RZ, -23, P4 ;  /* 0xc1b80000ffe27808 */ /* 0x000fe20002000000 */
[----:B------:R-:W-:Y:S01]  /*7500*/  @!P2 FMUL R59, R59, 16777216 ;  /* 0x4b8000003b3ba820 */ /* 0x000fe20000400000 */
[----:B------:R1:W-:Y:S01]  /*7510*/  I2F R32, R54 ;  /* 0x0000003600207306 */ /* 0x0003e20000201400 */
[----:B------:R-:W-:Y:S01]  /*7520*/  @!P2 FMUL R139, R139, 16777216 ;  /* 0x4b8000008b8ba820 */ /* 0x000fe20000400000 */
[----:B------:R-:W-:Y:S01]  /*7530*/  LOP3.LUT R231, R0, 0x3000, RZ, 0xc0, !PT ;  /* 0x0000300000e77812 */ /* 0x000fe200078ec0ff */
[----:B------:R-:W-:Y:S01]  /*7540*/  @!P2 FMUL R140, R140, 16777216 ;  /* 0x4b8000008c8ca820 */ /* 0x000fe20000400000 */
[----:B------:R-:W-:Y:S01]  /*7550*/  FSEL R224, RZ, -23, P3 ;  /* 0xc1b80000ffe07808 */ /* 0x000fe20001800000 */
[----:B------:R-:W-:Y:S01]  /*7560*/  @!P2 FMUL R141, R141, 16777216 ;  /* 0x4b8000008d8da820 */ /* 0x000fe20000400000 */
[C---:B------:R-:W-:Y:S01]  /*7570*/  FSETP.GEU.AND P2, PT, |R220|.reuse, 1.175494350822287508e-38, PT ;  /* 0x00800000dc00780b */ /* 0x040fe20003f4e200 */
[----:B------:R-:W-:Y:S01]  /*7580*/  FMUL R49, R220, 8388608 ;  /* 0x4b000000dc317820 */ /* 0x000fe20000400000 */
[----:B------:R-:W-:Y:S01]  /*7590*/  LOP3.LUT R0, R42, 0x4, RZ, 0xc0, !PT ;  /* 0x000000042a007812 */ /* 0x000fe200078ec0ff */
[----:B------:R-:W-:Y:S01]  /*75a0*/  @P1 FMUL R77, R77, 0.25 ;  /* 0x3e8000004d4d1820 */ /* 0x000fe20000400000 */
[----:B------:R-:W-:Y:S01]  /*75b0*/  MOV R12, R76 ;  /* 0x0000004c000c7202 */ /* 0x000fe20000000f00 */
[----:B------:R-:W-:Y:S01]  /*75c0*/  @P1 FMUL R75, R75, 0.25 ;  /* 0x3e8000004b4b1820 */ /* 0x000fe20000400000 */
[----:B------:R-:W-:Y:S01]  /*75d0*/  FSEL R49, R49, R220, !P3 ;  /* 0x000000dc31317208 */ /* 0x000fe20005800000 */
[----:B------:R-:W-:Y:S01]  /*75e0*/  @P1 FMUL R201, R201, 0.25 ;  /* 0x3e800000c9c91820 */ /* 0x000fe20000400000 */
[----:B------:R-:W-:Y:S01]  /*75f0*/  MOV R22, R80 ;  /* 0x0000005000167202 */ /* 0x000fe20000000f00 */
[----:B------:R-:W-:Y:S01]  /*7600*/  @P1 FMUL R200, R200, 0.25 ;  /* 0x3e800000c8c81820 */ /* 0x000fe20000400000 */
[----:B------:R-:W-:Y:S01]  /*7610*/  IADD3 R58, R49, -0x3f3504f3, RZ ;  /* 0xc0cafb0d313a7810 */ /* 0x000fe20007ffe0ff */
[----:B------:R-:W-:Y:S01]  /*7620*/  @P1 FMUL R197, R197, 0.25 ;  /* 0x3e800000c5c51820 */ /* 0x000fe20000400000 */
[----:B------:R-:W-:Y:S01]  /*7630*/  MOV R23, R81 ;  /* 0x0000005100177202 */ /* 0x000fe20000000f00 */
[----:B------:R-:W-:Y:S01]  /*7640*/  @P1 FMUL R196, R196, 0.25 ;  /* 0x3e800000c4c41820 */ /* 0x000fe20000400000 */
[----:B------:R-:W-:Y:S01]  /*7650*/  LOP3.LUT R58, R58, 0xff800000, RZ, 0xc0, !PT ;  /* 0xff8000003a3a7812 */ /* 0x000fe200078ec0ff */
[----:B------:R-:W-:Y:S01]  /*7660*/  @P1 FMUL R193, R193, 0.25 ;  /* 0x3e800000c1c11820 */ /* 0x000fe20000400000 */
[----:B------:R-:W-:Y:S01]  /*7670*/  MOV R104, R85 ;  /* 0x0000005500687202 */ /* 0x000fe20000000f00 */
[----:B------:R-:W-:Y:S01]  /*7680*/  @P1 FMUL R192, R192, 0.25 ;  /* 0x3e800000c0c01820 */ /* 0x000fe20000400000 */
[----:B------:R2:W-:Y:S01]  /*7690*/  I2F R3, R58 ;  /* 0x0000003a00037306 */ /* 0x0005e20000201400 */
[----:B------:R-:W-:Y:S01]  /*76a0*/  @P1 FMUL R189, R189, 0.25 ;  /* 0x3e800000bdbd1820 */ /* 0x000fe20000400000 */
[----:B------:R-:W-:Y:S01]  /*76b0*/  MOV R117, R112 ;  /* 0x0000007000757202 */ /* 0x000fe20000000f00 */
[----:B------:R-:W-:Y:S01]  /*76c0*/  @P1 FMUL R188, R188, 0.25 ;  /* 0x3e800000bcbc1820 */ /* 0x000fe20000400000 */
[----:B------:R-:W-:Y:S01]  /*76d0*/  MOV R118, R113 ;  /* 0x0000007100767202 */ /* 0x000fe20000000f00 */
[----:B------:R-:W-:Y:S01]  /*76e0*/  @P1 FMUL R185, R185, 0.25 ;  /* 0x3e800000b9b91820 */ /* 0x000fe20000400000 */
[----:B------:R-:W-:Y:S01]  /*76f0*/  IADD3 R0, R0, R40, R41 ;  /* 0x0000002800007210 */ /* 0x000fe20007ffe029 */
[----:B------:R-:W-:Y:S01]  /*7700*/  @P1 FMUL R184, R184, 0.25 ;  /* 0x3e800000b8b81820 */ /* 0x000fe20000400000 */
[----:B------:R-:W-:Y:S01]  /*7710*/  LEA R231, R106, R231, 0x4 ;  /* 0x000000e76ae77211 */ /* 0x000fe200078e20ff */
[----:B------:R-:W-:Y:S01]  /*7720*/  @P1 FMUL R181, R181, 0.25 ;  /* 0x3e800000b5b51820 */ /* 0x000fe20000400000 */
[----:B------:R-:W-:Y:S01]  /*7730*/  LOP3.LUT R78, R78, R37, RZ, 0x3c, !PT ;  /* 0x000000254e4e7212 */ /* 0x000fe200078e3cff */
[----:B------:R-:W-:Y:S01]  /*7740*/  @P1 FMUL R180, R180, 0.25 ;  /* 0x3e800000b4b41820 */ /* 0x000fe20000400000 */
[----:B------:R-:W-:Y:S01]  /*7750*/  MOV R99, R84 ;  /* 0x0000005400637202 */ /* 0x000fe20000000f00 */
[----:B------:R-:W-:Y:S01]  /*7760*/  @P1 FMUL R177, R177, 0.25 ;  /* 0x3e800000b1b11820 */ /* 0x000fe20000400000 */
[----:B-1----:R-:W-:Y:S01]  /*7770*/  IADD3 R54, R47, -R54, RZ ;  /* 0x800000362f367210 */ /* 0x002fe20007ffe0ff */
[----:B------:R-:W-:Y:S01]  /*7780*/  @P1 FMUL R176, R176, 0.25 ;  /* 0x3e800000b0b01820 */ /* 0x000fe20000400000 */
[----:B------:R-:W-:Y:S01]  /*7790*/  IADD3 R133, R46, -R133, RZ ;  /* 0x800000852e857210 */ /* 0x000fe20007ffe0ff */
[----:B------:R-:W-:Y:S01]  /*77a0*/  @P1 FMUL R124, R124, 0.25 ;  /* 0x3e8000007c7c1820 */ /* 0x000fe20000400000 */
[----:B------:R-:W-:Y:S01]  /*77b0*/  IADD3 R55, R50, -R55, RZ ;  /* 0x8000003732377210 */ /* 0x000fe20007ffe0ff */
[----:B------:R-:W-:Y:S01]  /*77c0*/  @P1 FMUL R125, R125, 0.25 ;  /* 0x3e8000007d7d1820 */ /* 0x000fe20000400000 */
[----:B--2---:R-:W-:Y:S01]  /*77d0*/  IADD3 R58, R49, -R58, RZ ;  /* 0x8000003a313a7210 */ /* 0x004fe20007ffe0ff */
[----:B------:R-:W-:Y:S01]  /*77e0*/  @P1 FMUL R126, R126, 0.25 ;  /* 0x3e8000007e7e1820 */ /* 0x000fe20000400000 */
[----:B------:R-:W-:Y:S01]  /*77f0*/  MOV R110, R89 ;  /* 0x00000059006e7202 */ /* 0x000fe20000000f00 */
[----:B------:R-:W-:Y:S01]  /*7800*/  @P1 FMUL R127, R127, 0.25 ;  /* 0x3e8000007f7f1820 */ /* 0x000fe20000400000 */
[----:B------:R-:W-:Y:S01]  /*7810*/  ISETP.GE.U32.AND P4, PT, R50, 0x7f800000, PT ;  /* 0x7f8000003200780c */ /* 0x000fe20003f86070 */
[----:B------:R-:W-:Y:S01]  /*7820*/  @P1 FMUL R128, R128, 0.25 ;  /* 0x3e80000080801820 */ /* 0x000fe20000400000 */
[----:B------:R-:W-:Y:S01]  /*7830*/  LOP3.LUT R230, R231, 0x20, RZ, 0x3c, !PT ;  /* 0x00000020e7e67812 */ /* 0x000fe200078e3cff */
[----:B------:R-:W-:Y:S01]  /*7840*/  @P1 FMUL R129, R129, 0.25 ;  /* 0x3e80000081811820 */ /* 0x000fe20000400000 */
[C---:B------:R-:W-:Y:S01]  /*7850*/  LOP3.LUT R229, R231.reuse, 0x40, RZ, 0x3c, !PT ;  /* 0x00000040e7e57812 */ /* 0x040fe200078e3cff */
[----:B------:R-:W-:Y:S01]  /*7860*/  @P1 FMUL R130, R130, 0.25 ;  /* 0x3e80000082821820 */ /* 0x000fe20000400000 */
[----:B------:R-:W-:Y:S01]  /*7870*/  LOP3.LUT R228, R231, 0x60, RZ, 0x3c, !PT ;  /* 0x00000060e7e47812 */ /* 0x000fe200078e3cff */
[----:B------:R-:W-:Y:S01]  /*7880*/  @P1 FMUL R131, R131, 0.25 ;  /* 0x3e80000083831820 */ /* 0x000fe20000400000 */
[----:B------:R-:W-:Y:S01]  /*7890*/  FSETP.NEU.AND P3, PT, R46, RZ, PT ;  /* 0x000000ff2e00720b */ /* 0x000fe20003f6d000 */
[----:B------:R-:W-:Y:S01]  /*78a0*/  @P1 FMUL R9, R9, 0.25 ;  /* 0x3e80000009091820 */ /* 0x000fe20000400000 */
[----:B------:R-:W-:Y:S01]  /*78b0*/  SHF.L.U32 R236, R236, 0x1, RZ ;  /* 0x00000001ecec7819 */ /* 0x000fe200000006ff */
[----:B------:R-:W-:-:S02]  /*78c0*/  @P1 FMUL R8, R8, 0.25 ;  /* 0x3e80000008081820 */ /* 0x000fc40000400000 */
[----:B------:R-:W-:Y:S02]  /*78d0*/  @P1 FMUL R205, R205, 0.25 ;  /* 0x3e800000cdcd1820 */ /* 0x000fe40000400000 */
[----:B------:R-:W-:Y:S02]  /*78e0*/  @P1 FMUL R204, R204, 0.25 ;  /* 0x3e800000cccc1820 */ /* 0x000fe40000400000 */
[----:B------:R-:W-:Y:S02]  /*78f0*/  @P1 FMUL R57, R57, 0.25 ;  /* 0x3e80000039391820 */ /* 0x000fe40000400000 */
[----:B------:R-:W-:Y:S02]  /*7900*/  @P1 FMUL R56, R56, 0.25 ;  /* 0x3e80000038381820 */ /* 0x000fe40000400000 */
[----:B------:R-:W-:Y:S02]  /*7910*/  @P1 FMUL R53, R53, 0.25 ;  /* 0x3e80000035351820 */ /* 0x000fe40000400000 */
[----:B------:R-:W-:-:S02]  /*7920*/  @P1 FMUL R52, R52, 0.25 ;  /* 0x3e80000034341820 */ /* 0x000fc40000400000 */
[----:B------:R-:W-:Y:S01]  /*7930*/  @P1 FMUL R220, R220, 0.25 ;  /* 0x3e800000dcdc1820 */ /* 0x000fe20000400000 */
[----:B------:R-:W-:Y:S01]  /*7940*/  FSETP.GT.AND P1, PT, |R222|, 8.50705917302346158658e+37, PT ;  /* 0x7e800000de00780b */ /* 0x000fe20003f24200 */
[----:B------:R-:W-:Y:S02]  /*7950*/  @!P2 FMUL R77, R77, 16777216 ;  /* 0x4b8000004d4da820 */ /* 0x000fe40000400000 */
[----:B------:R-:W-:Y:S02]  /*7960*/  @!P2 FMUL R75, R75, 16777216 ;  /* 0x4b8000004b4ba820 */ /* 0x000fe40000400000 */
[----:B------:R-:W-:Y:S02]  /*7970*/  @!P2 FMUL R201, R201, 16777216 ;  /* 0x4b800000c9c9a820 */ /* 0x000fe40000400000 */
[----:B------:R-:W-:Y:S02]  /*7980*/  @!P2 FMUL R200, R200, 16777216 ;  /* 0x4b800000c8c8a820 */ /* 0x000fe40000400000 */
[----:B------:R-:W-:-:S02]  /*7990*/  @!P2 FMUL R197, R197, 16777216 ;  /* 0x4b800000c5c5a820 */ /* 0x000fc40000400000 */
[----:B------:R-:W-:Y:S02]  /*79a0*/  @!P2 FMUL R196, R196, 16777216 ;  /* 0x4b800000c4c4a820 */ /* 0x000fe40000400000 */
        /* <DEDUP_REMOVED lines=26> */
[----:B------:R-:W-:Y:S01]  /*7b50*/  @!P2 FMUL R52, R52, 16777216 ;  /* 0x4b8000003434a820 */ /* 0x000fe20000400000 */
[----:B------:R-:W-:Y:S01]  /*7b60*/  FSETP.GEU.AND P2, PT, |R221|, 1.175494350822287508e-38, PT ;  /* 0x00800000dd00780b */ /* 0x000fe20003f4e200 */
[----:B0-----:R-:W-:Y:S02]  /*7b70*/  FFMA.FTZ R227, R4, 1.1920928955078125e-07, R227 ;  /* 0x3400000004e37823 */ /* 0x001fe400000100e3 */
[----:B------:R-:W-:Y:S01]  /*7b80*/  @P0 FMUL R87, R87, 0.25 ;  /* 0x3e80000057570820 */ /* 0x000fe20000400000 */
[----:B------:R-:W0:Y:S01]  /*7b90*/  MUFU.RCP R4, R219 ;  /* 0x000000db00047308 */ /* 0x000e220000001000 */
[----:B------:R-:W-:-:S02]  /*7ba0*/  @P0 FMUL R88, R88, 0.25 ;  /* 0x3e80000058580820 */ /* 0x000fc40000400000 */
[----:B------:R-:W-:Y:S02]  /*7bb0*/  @P0 FMUL R91, R91, 0.25 ;  /* 0x3e8000005b5b0820 */ /* 0x000fe40000400000 */
[----:B------:R-:W-:Y:S02]  /*7bc0*/  @P0 FMUL R90, R90, 0.25 ;  /* 0x3e8000005a5a0820 */ /* 0x000fe40000400000 */
[----:B------:R-:W-:Y:S02]  /*7bd0*/  @P0 FMUL R121, R121, 0.25 ;  /* 0x3e80000079790820 */ /* 0x000fe40000400000 */
[----:B------:R-:W-:Y:S02]  /*7be0*/  @P0 FMUL R94, R94, 0.25 ;  /* 0x3e8000005e5e0820 */ /* 0x000fe40000400000 */
[----:B------:R-:W-:Y:S02]  /*7bf0*/  @P0 FMUL R95, R95, 0.25 ;  /* 0x3e8000005f5f0820 */ /* 0x000fe40000400000 */
        /* <DEDUP_REMOVED lines=26> */
[C---:B------:R-:W-:Y:S01]  /*7da0*/  FSETP.GEU.AND P0, PT, |R222|.reuse, 1.175494350822287508e-38, PT ;  /* 0x00800000de00780b */ /* 0x040fe20003f0e200 */
[----:B------:R-:W-:Y:S02]  /*7db0*/  @P1 FMUL R222, R222, 0.25 ;  /* 0x3e800000dede1820 */ /* 0x000fe40000400000 */
[----:B------:R-:W-:Y:S02]  /*7dc0*/  @!P2 FMUL R221, R221, 16777216 ;  /* 0x4b800000dddda820 */ /* 0x000fe40000400000 */
[----:B0-----:R-:W-:Y:S02]  /*7dd0*/  FMUL R135, R4, R10 ;  /* 0x0000000a04877220 */ /* 0x001fe40000400000 */
[----:B------:R-:W0:Y:S01]  /*7de0*/  MUFU.RCP R10, R220 ;  /* 0x000000dc000a7308 */ /* 0x000e220000001000 */
[----:B----4-:R-:W-:Y:S02]  /*7df0*/  IMAD R33, R234, c[0x0][0x1c0], RZ ;  /* 0x00007000ea217a24 */ /* 0x010fe400078e02ff */
[----:B------:R-:W-:-:S02]  /*7e00*/  IMAD R36, R232, c[0x0][0x1c4], RZ ;  /* 0x00007100e8247a24 */ /* 0x000fc400078e02ff */
[----:B------:R-:W-:Y:S01]  /*7e10*/  @P1 FMUL R13, R13, 0.25 ;  /* 0x3e8000000d0d1820 */ /* 0x000fe20000400000 */
[C---:B------:R-:W-:Y:S01]  /*7e20*/  SHF.L.U32 R122, R33.reuse, 0x1, RZ ;  /* 0x00000001217a7819 */ /* 0x040fe200000006ff */
[----:B------:R-:W-:Y:S01]  /*7e30*/  @!P0 FMUL R222, R222, 16777216 ;  /* 0x4b800000dede8820 */ /* 0x000fe20000400000 */
[----:B------:R-:W1:Y:S01]  /*7e40*/  MUFU.RCP R221, R221 ;  /* 0x000000dd00dd7308 */ /* 0x000e620000001000 */
[----:B------:R-:W-:Y:S01]  /*7e50*/  SHF.L.U32 R123, R36, 0x1, RZ ;  /* 0x00000001247b7819 */ /* 0x000fe200000006ff */
[----:B------:R-:W-:-:S03]  /*7e60*/  IMAD.HI R33, R33, 0x2, RZ ;  /* 0x0000000221217827 */ /* 0x000fc600078e02ff */
[----:B------:R-:W-:Y:S01]  /*7e70*/  IADD3 R122, P5, P6, R123, c[0x0][0x178], R122 ;  /* 0x00005e007b7a7a10 */ /* 0x000fe20007ebe07a */
[----:B------:R-:W-:Y:S02]  /*7e80*/  IMAD.HI R36, R36, 0x2, RZ ;  /* 0x0000000224247827 */ /* 0x000fe400078e02ff */
[----:B------:R-:W2:Y:S02]  /*7e90*/  MUFU.RCP R222, R222 ;  /* 0x000000de00de7308 */ /* 0x000ea40000001000 */
[----:B------:R-:W-:Y:S01]  /*7ea0*/  @P1 FMUL R17, R17, 0.25 ;  /* 0x3e80000011111820 */ /* 0x000fe20000400000 */
[----:B------:R-:W-:Y:S01]  /*7eb0*/  IADD3.X R123, R36, c[0x0][0x17c], R33, P5, P6 ;  /* 0x00005f00247b7a10 */ /* 0x000fe20002fec421 */
[----:B------:R-:W-:Y:S01]  /*7ec0*/  @P1 FMUL R173, R173, 0.25 ;  /* 0x3e800000adad1820 */ /* 0x000fe20000400000 */
[----:B------:R-:W-:Y:S01]  /*7ed0*/  ISETP.GE.U32.AND P5, PT, R49, 0x7f800000, PT ;  /* 0x7f8000003100780c */ /* 0x000fe20003fa6070 */
[----:B------:R-:W-:Y:S02]  /*7ee0*/  @P1 FMUL R172, R172, 0.25 ;  /* 0x3e800000acac1820 */ /* 0x000fe40000400000 */
[----:B------:R-:W-:-:S02]  /*7ef0*/  @P1 FMUL R16, R16, 0.25 ;  /* 0x3e80000010101820 */ /* 0x000fc40000400000 */
[----:B------:R-:W-:Y:S02]  /*7f00*/  @P1 FMUL R29, R29, 0.25 ;  /* 0x3e8000001d1d1820 */ /* 0x000fe40000400000 */
[----:B------:R-:W-:Y:S02]  /*7f10*/  @P1 FMUL R28, R28, 0.25 ;  /* 0x3e8000001c1c1820 */ /* 0x000fe40000400000 */
[----:B------:R-:W-:Y:S02]  /*7f20*/  @P1 FMUL R25, R25, 0.25 ;  /* 0x3e80000019191820 */ /* 0x000fe40000400000 */
[----:B------:R-:W-:Y:S02]  /*7f30*/  @P1 FMUL R24, R24, 0.25 ;  /* 0x3e80000018181820 */ /* 0x000fe40000400000 */
[----:B------:R-:W-:Y:S02]  /*7f40*/  FFMA.FTZ R226, R5, 1.1920928955078125e-07, R226 ;  /* 0x3400000005e27823 */ /* 0x000fe400000100e2 */
[----:B------:R-:W-:-:S02]  /*7f50*/  @!P2 FMUL R62, R62, 16777216 ;  /* 0x4b8000003e3ea820 */ /* 0x000fc40000400000 */
[----:B------:R-:W-:Y:S02]  /*7f60*/  FFMA.FTZ R225, R32, 1.1920928955078125e-07, R225 ;  /* 0x3400000020e17823 */ /* 0x000fe400000100e1 */
[----:B------:R-:W-:Y:S02]  /*7f70*/  FFMA.FTZ R224, R3, 1.1920928955078125e-07, R224 ;  /* 0x3400000003e07823 */ /* 0x000fe400000100e0 */
[C---:B------:R-:W-:Y:S02]  /*7f80*/  FMUL R76, R4.reuse, R51 ;  /* 0x00000033044c7220 */ /* 0x040fe40000400000 */
[C---:B------:R-:W-:Y:S02]  /*7f90*/  FMUL R5, R4.reuse, R45 ;  /* 0x0000002d04057220 */ /* 0x040fe40000400000 */
[----:B------:R-:W-:Y:S02]  /*7fa0*/  FMUL R42, R4, R43 ;  /* 0x0000002b042a7220 */ /* 0x000fe40000400000 */
[----:B------:R-:W-:-:S02]  /*7fb0*/  @!P0 FMUL R13, R13, 16777216 ;  /* 0x4b8000000d0d8820 */ /* 0x000fc40000400000 */
[----:B------:R-:W-:Y:S02]  /*7fc0*/  @!P0 FMUL R17, R17, 16777216 ;  /* 0x4b80000011118820 */ /* 0x000fe40000400000 */
[C---:B------:R-:W-:Y:S02]  /*7fd0*/  FMUL R3, R4.reuse, R203 ;  /* 0x000000cb04037220 */ /* 0x040fe40000400000 */
[C---:B------:R-:W-:Y:S02]  /*7fe0*/  FMUL R74, R4.reuse, R202 ;  /* 0x000000ca044a7220 */ /* 0x040fe40000400000 */
[C---:B------:R-:W-:Y:S02]  /*7ff0*/  FMUL R85, R4.reuse, R199 ;  /* 0x000000c704557220 */ /* 0x040fe40000400000 */
[C---:B------:R-:W-:Y:S01]  /*8000*/  FMUL R80, R4.reuse, R198 ;  /* 0x000000c604507220 */ /* 0x040fe20000400000 */
[----:B------:R-:W-:Y:S01]  /*8010*/  F2FP.BF16.PACK_AB R74, R3, R74 ;  /* 0x0000004a034a723e */ /* 0x000fe200000010ff */
[----:B------:R-:W-:-:S02]  /*8020*/  FMUL R86, R4, R195 ;  /* 0x000000c304567220 */ /* 0x000fc40000400000 */
[C---:B------:R-:W-:Y:S02]  /*8030*/  FMUL R81, R4.reuse, R194 ;  /* 0x000000c204517220 */ /* 0x040fe40000400000 */
[C---:B------:R-:W-:Y:S02]  /*8040*/  FMUL R32, R4.reuse, R191 ;  /* 0x000000bf04207220 */ /* 0x040fe40000400000 */
[C---:B------:R-:W-:Y:S02]  /*8050*/  FMUL R33, R4.reuse, R190 ;  /* 0x000000be04217220 */ /* 0x040fe40000400000 */
[C---:B------:R-:W-:Y:S02]  /*8060*/  FMUL R36, R4.reuse, R187 ;  /* 0x000000bb04247220 */ /* 0x040fe40000400000 */
[C---:B------:R-:W-:Y:S02]  /*8070*/  FMUL R37, R4.reuse, R186 ;  /* 0x000000ba04257220 */ /* 0x040fe40000400000 */
        /* <DEDUP_REMOVED lines=17> */
[----:B------:R-:W-:Y:S02]  /*8190*/  FMUL R141, R4, R141 ;  /* 0x0000008d048d7220 */ /* 0x000fe40000400000 */
[----:B------:R-:W-:-:S02]  /*81a0*/  @!P0 FMUL R173, R173, 16777216 ;  /* 0x4b800000adad8820 */ /* 0x000fc40000400000 */
[----:B------:R-:W-:Y:S02]  /*81b0*/  @!P0 FMUL R172, R172, 16777216 ;  /* 0x4b800000acac8820 */ /* 0x000fe40000400000 */
[----:B------:R-:W-:Y:S02]  /*81c0*/  @!P0 FMUL R16, R16, 16777216 ;  /* 0x4b80000010108820 */ /* 0x000fe40000400000 */
[----:B------:R-:W-:Y:S02]  /*81d0*/  @!P0 FMUL R29, R29, 16777216 ;  /* 0x4b8000001d1d8820 */ /* 0x000fe40000400000 */
[----:B------:R-:W-:Y:S02]  /*81e0*/  @!P0 FMUL R28, R28, 16777216 ;  /* 0x4b8000001c1c8820 */ /* 0x000fe40000400000 */
[----:B------:R-:W-:Y:S02]  /*81f0*/  @!P0 FMUL R25, R25, 16777216 ;  /* 0x4b80000019198820 */ /* 0x000fe40000400000 */
[----:B------:R-:W-:-:S02]  /*8200*/  @!P0 FMUL R24, R24, 16777216 ;  /* 0x4b80000018188820 */ /* 0x000fc40000400000 */
[C---:B0-----:R-:W-:Y:S02]  /*8210*/  FMUL R4, R10.reuse, R75 ;  /* 0x0000004b0a047220 */ /* 0x041fe40000400000 */
        /* <DEDUP_REMOVED lines=30> */
[----:B------:R-:W-:Y:S02]  /*8400*/  FMUL R147, R10, R52 ;  /* 0x000000340a937220 */ /* 0x000fe40000400000 */
[----:B-1----:R-:W-:Y:S02]  /*8410*/  FMUL R134, R221, R62 ;  /* 0x0000003edd867220 */ /* 0x002fe40000400000 */
[C---:B--2---:R-:W-:Y:S02]  /*8420*/  FMUL R62, R222.reuse, R13 ;  /* 0x0000000dde3e7220 */ /* 0x044fe40000400000 */
[C---:B------:R-:W-:Y:S02]  /*8430*/  FMUL R10, R222.reuse, R17 ;  /* 0x00000011de0a7220 */ /* 0x040fe40000400000 */
[----:B------:R-:W-:-:S02]  /*8440*/  FMUL R11, R222, R173 ;  /* 0x000000adde0b7220 */ /* 0x000fc40000400000 */
[C---:B------:R-:W-:Y:S02]  /*8450*/  FMUL R172, R222.reuse, R172 ;  /* 0x000000acdeac7220 */ /* 0x040fe40000400000 */
[C---:B------:R-:W-:Y:S01]  /*8460*/  FMUL R8, R222.reuse, R25 ;  /* 0x00000019de087220 */ /* 0x040fe20000400000 */
[----:B------:R-:W-:Y:S01]  /*8470*/  MOV R25, 0x3dc6b27f ;  /* 0x3dc6b27f00197802 */ /* 0x000fe20000000f00 */
[C---:B------:R-:W-:Y:S01]  /*8480*/  FMUL R13, R222.reuse, R24 ;  /* 0x00000018de0d7220 */ /* 0x040fe20000400000 */
[----:B------:R-:W-:Y:S01]  /*8490*/  F2FP.BF16.PACK_AB R11, R11, R172 ;  /* 0x000000ac0b0b723e */ /* 0x000fe200000010ff */
[C---:B------:R-:W-:Y:S02]  /*84a0*/  FMUL R9, R222.reuse, R29 ;  /* 0x0000001dde097220 */ /* 0x040fe40000400000 */
[----:B------:R-:W-:Y:S01]  /*84b0*/  FMUL R28, R222, R28 ;  /* 0x0000001cde1c7220 */ /* 0x000fe20000400000 */
[----:B------:R-:W-:Y:S01]  /*84c0*/  F2FP.BF16.PACK_AB R8, R8, R13 ;  /* 0x0000000d0808723e */ /* 0x000fe200000010ff */
[----:B------:R-:W-:Y:S01]  /*84d0*/  FMUL R17, R222, R16 ;  /* 0x00000010de117220 */ /* 0x000fe20000400000 */
[----:B------:R-:W-:Y:S01]  /*84e0*/  F2FP.BF16.PACK_AB R16, R146, R147 ;  /* 0x000000939210723e */ /* 0x000fe200000010ff */
[----:B------:R-:W-:Y:S01]  /*84f0*/  FADD R54, R54, -1 ;  /* 0xbf80000036367421 */ /* 0x000fe20000000000 */
[----:B------:R-:W-:Y:S01]  /*8500*/  F2FP.BF16.PACK_AB R9, R9, R28 ;  /* 0x0000001c0909723e */ /* 0x000fe200000010ff */
[----:B------:R-:W-:Y:S01]  /*8510*/  FADD R133, R133, -1 ;  /* 0xbf80000085857421 */ /* 0x000fe20000000000 */
[----:B------:R-:W-:Y:S01]  /*8520*/  F2FP.BF16.PACK_AB R10, R10, R17 ;  /* 0x000000110a0a723e */ /* 0x000fe200000010ff */
[----:B------:R-:W-:Y:S01]  /*8530*/  FADD R55, R55, -1 ;  /* 0xbf80000037377421 */ /* 0x000fe20000000000 */
[----:B------:R-:W-:Y:S01]  /*8540*/  F2FP.BF16.PACK_AB R17, R144, R145 ;  /* 0x000000919011723e */ /* 0x000fe200000010ff */
[----:B------:R-:W-:-:S02]  /*8550*/  FFMA.FTZ R24, R133, R25, -0.16845393180847167969 ;  /* 0xbe2c7f3085187423 */ /* 0x000fc40000010019 */
[----:B------:R0:W-:Y:S01]  /*8560*/  STS.128 [R78], R8 ;  /* 0x000000084e007388 */ /* 0x0001e20000000c00 */
[----:B------:R-:W-:Y:S02]  /*8570*/  FADD R58, R58, -1 ;  /* 0xbf8000003a3a7421 */ /* 0x000fe40000000000 */
[C---:B------:R-:W-:Y:S02]  /*8580*/  FFMA.FTZ R24, R133.reuse, R24, 0.1716887056827545166 ;  /* 0x3e2fcf2a85187423 */ /* 0x040fe40000010018 */
[----:B------:R-:W-:Y:S02]  /*8590*/  @!P2 FMUL R14, R14, 16777216 ;  /* 0x4b8000000e0ea820 */ /* 0x000fe40000400000 */
[----:B------:R-:W-:Y:S02]  /*85a0*/  FFMA.FTZ R24, R133, R24, -0.17900948226451873779 ;  /* 0xbe374e4385187423 */ /* 0x000fe40000010018 */
[----:B------:R-:W-:Y:S02]  /*85b0*/  @!P2 FMUL R91, R91, 16777216 ;  /* 0x4b8000005b5ba820 */ /* 0x000fe40000400000 */
[----:B------:R-:W-:-:S02]  /*85c0*/  FFMA.FTZ R24, R133, R24, 0.20512372255325317383 ;  /* 0x3e520bf485187423 */ /* 0x000fc40000010018 */
[----:B------:R-:W-:Y:S02]  /*85d0*/  @!P2 FMUL R19, R19, 16777216 ;  /* 0x4b8000001313a820 */ /* 0x000fe40000400000 */
[----:B------:R-:W-:Y:S01]  /*85e0*/  @!P2 FMUL R121, R121, 16777216 ;  /* 0x4b8000007979a820 */ /* 0x000fe20000400000 */
[----:B0-----:R-:W-:Y:S01]  /*85f0*/  @P5 MOV R10, 0x7f800000 ;  /* 0x7f800000000a5802 */ /* 0x001fe20000000f00 */
[CC--:B------:R-:W-:Y:S02]  /*8600*/  FFMA.FTZ R9, R54.reuse, R25.reuse, -0.16845393180847167969 ;  /* 0xbe2c7f3036097423 */ /* 0x0c0fe40000010019 */
[----:B------:R-:W-:Y:S02]  /*8610*/  FFMA.FTZ R8, R55, R25, -0.16845393180847167969 ;  /* 0xbe2c7f3037087423 */ /* 0x000fe40000010019 */
[----:B------:R-:W-:Y:S02]  /*8620*/  FFMA.FTZ R9, R54, R9, 0.1716887056827545166 ;  /* 0x3e2fcf2a36097423 */ /* 0x000fe40000010009 */
[----:B------:R-:W-:Y:S01]  /*8630*/  FFMA.FTZ R11, R58, R25, -0.16845393180847167969 ;  /* 0xbe2c7f303a0b7423 */ /* 0x000fe20000010019 */
[----:B------:R-:W-:Y:S01]  /*8640*/  F2FP.BF16.PACK_AB R25, R44, R45 ;  /* 0x0000002d2c19723e */ /* 0x000fe200000010ff */
[----:B------:R-:W-:-:S02]  /*8650*/  FFMA.FTZ R9, R54, R9, -0.17900948226451873779 ;  /* 0xbe374e4336097423 */ /* 0x000fc40000010009 */
[C---:B------:R-:W-:Y:S02]  /*8660*/  FFMA.FTZ R8, R55.reuse, R8, 0.1716887056827545166 ;  /* 0x3e2fcf2a37087423 */ /* 0x040fe40000010008 */
[----:B------:R-:W-:Y:S02]  /*8670*/  FFMA.FTZ R11, R58, R11, 0.1716887056827545166 ;  /* 0x3e2fcf2a3a0b7423 */ /* 0x000fe4000001000b */
[----:B------:R-:W-:Y:S02]  /*8680*/  FFMA.FTZ R9, R54, R9, 0.20512372255325317383 ;  /* 0x3e520bf436097423 */ /* 0x000fe40000010009 */
[----:B------:R-:W-:Y:S02]  /*8690*/  FFMA.FTZ R8, R55, R8, -0.17900948226451873779 ;  /* 0xbe374e4337087423 */ /* 0x000fe40000010008 */
[----:B------:R-:W-:Y:S02]  /*86a0*/  FFMA.FTZ R11, R58, R11, -0.17900948226451873779 ;  /* 0xbe374e433a0b7423 */ /* 0x000fe4000001000b */
[----:B------:R-:W-:-:S02]  /*86b0*/  @!P2 FMUL R18, R18, 16777216 ;  /* 0x4b8000001212a820 */ /* 0x000fc40000400000 */
[----:B------:R-:W-:Y:S02]  /*86c0*/  FFMA.FTZ R9, R54, R9, -0.24046532809734344482 ;  /* 0xbe763c8b36097423 */ /* 0x000fe40000010009 */
[----:B------:R-:W-:Y:S02]  /*86d0*/  @!P2 FMUL R15, R15, 16777216 ;  /* 0x4b8000000f0fa820 */ /* 0x000fe40000400000 */
[----:B------:R-:W-:Y:S02]  /*86e0*/  @!P2 FMUL R31, R31, 16777216 ;  /* 0x4b8000001f1fa820 */ /* 0x000fe40000400000 */
[----:B------:R-:W-:Y:S02]  /*86f0*/  @!P2 FMUL R30, R30, 16777216 ;  /* 0x4b8000001e1ea820 */ /* 0x000fe40000400000 */
[----:B------:R-:W-:Y:S02]  /*8700*/  FFMA.FTZ R24, R133, R24, -0.24046532809734344482 ;  /* 0xbe763c8b85187423 */ /* 0x000fe40000010018 */
[----:B------:R-:W-:-:S02]  /*8710*/  FFMA.FTZ R8, R55, R8, 0.20512372255325317383 ;  /* 0x3e520bf437087423 */ /* 0x000fc40000010008 */
[----:B------:R-:W-:Y:S02]  /*8720*/  @!P2 FMUL R175, R175, 16777216 ;  /* 0x4b800000afafa820 */ /* 0x000fe40000400000 */
[----:B------:R-:W-:Y:S02]  /*8730*/  @!P2 FMUL R174, R174, 16777216 ;  /* 0x4b800000aeaea820 */ /* 0x000fe40000400000 */
[----:B------:R-:W-:Y:S02]  /*8740*/  @!P2 FMUL R27, R27, 16777216 ;  /* 0x4b8000001b1ba820 */ /* 0x000fe40000400000 */
[----:B------:R-:W-:Y:S02]  /*8750*/  @!P2 FMUL R26, R26, 16777216 ;  /* 0x4b8000001a1aa820 */ /* 0x000fe40000400000 */
[----:B------:R-:W-:Y:S02]  /*8760*/  FMUL R53, R221, R14 ;  /* 0x0000000edd357220 */ /* 0x000fe40000400000 */
[----:B------:R-:W-:-:S02]  /*8770*/  @P1 FMUL R23, R23, 0.25 ;  /* 0x3e80000017171820 */ /* 0x000fc40000400000 */
[----:B------:R-:W-:Y:S02]  /*8780*/  @P1 FMUL R22, R22, 0.25 ;  /* 0x3e80000016161820 */ /* 0x000fe40000400000 */
[----:B------:R-:W-:Y:S02]  /*8790*/  @P1 FMUL R21, R21, 0.25 ;  /* 0x3e80000015151820 */ /* 0x000fe40000400000 */
[----:B------:R-:W-:Y:S02]  /*87a0*/  @P1 FMUL R20, R20, 0.25 ;  /* 0x3e80000014141820 */ /* 0x000fe40000400000 */
[----:B------:R-:W-:Y:S02]  /*87b0*/  @P1 FMUL R12, R12, 0.25 ;  /* 0x3e8000000c0c1820 */ /* 0x000fe40000400000 */
[----:B------:R-:W-:Y:S02]  /*87c0*/  @!P2 FMUL R120, R120, 16777216 ;  /* 0x4b8000007878a820 */ /* 0x000fe40000400000 */
[----:B------:R-:W-:-:S02]  /*87d0*/  @!P2 FMUL R101, R101, 16777216 ;  /* 0x4b8000006565a820 */ /* 0x000fc40000400000 */
[C---:B------:R-:W-:Y:S02]  /*87e0*/  FMUL R89, R221.reuse, R91 ;  /* 0x0000005bdd597220 */ /* 0x040fe40000400000 */
[----:B------:R-:W-:Y:S02]  /*87f0*/  FMUL R14, R221, R19 ;  /* 0x00000013dd0e7220 */ /* 0x000fe40000400000 */
[----:B------:R-:W-:Y:S02]  /*8800*/  FFMA.FTZ R11, R58, R11, 0.20512372255325317383 ;  /* 0x3e520bf43a0b7423 */ /* 0x000fe4000001000b */
[----:B------:R-:W-:Y:S02]  /*8810*/  @!P2 FMUL R119, R119, 16777216 ;  /* 0x4b8000007777a820 */ /* 0x000fe40000400000 */
[----:B------:R-:W-:Y:S02]  /*8820*/  @!P2 FMUL R103, R103, 16777216 ;  /* 0x4b8000006767a820 */ /* 0x000fe40000400000 */
[----:B------:R-:W-:-:S02]  /*8830*/  @!P2 FMUL R100, R100, 16777216 ;  /* 0x4b8000006464a820 */ /* 0x000fc40000400000 */
[C---:B------:R-:W-:Y:S02]  /*8840*/  FMUL R91, R221.reuse, R121 ;  /* 0x00000079dd5b7220 */ /* 0x040fe40000400000 */
[----:B------:R-:W-:Y:S02]  /*8850*/  FMUL R19, R221, R18 ;  /* 0x00000012dd137220 */ /* 0x000fe40000400000 */
[----:B------:R-:W-:Y:S02]  /*8860*/  FFMA.FTZ R9, R54, R9, 0.28857114911079406738 ;  /* 0x3e93bf9936097423 */ /* 0x000fe40000010009 */
[----:B------:R-:W-:Y:S01]  /*8870*/  @!P2 FMUL R71, R71, 16777216 ;  /* 0x4b8000004747a820 */ /* 0x000fe20000400000 */
[----:B------:R-:W-:Y:S01]  /*8880*/  F2FP.BF16.PACK_AB R14, R14, R19 ;  /* 0x000000130e0e723e */ /* 0x000fe200000010ff */
[----:B------:R-:W-:Y:S01]  /*8890*/  @!P2 FMUL R70, R70, 16777216 ;  /* 0x4b8000004646a820 */ /* 0x000fe20000400000 */
[----:B------:R-:W-:Y:S01]  /*88a0*/  F2FP.BF16.PACK_AB R19, R142, R143 ;  /* 0x0000008f8e13723e */ /* 0x000fe200000010ff */
[----:B------:R-:W-:-:S02]  /*88b0*/  @!P2 FMUL R63, R63, 16777216 ;  /* 0x4b8000003f3fa820 */ /* 0x000fc40000400000 */
[C---:B------:R-:W-:Y:S02]  /*88c0*/  FMUL R52, R221.reuse, R15 ;  /* 0x0000000fdd347220 */ /* 0x040fe40000400000 */
[C---:B------:R-:W-:Y:S02]  /*88d0*/  FMUL R18, R221.reuse, R31 ;  /* 0x0000001fdd127220 */ /* 0x040fe40000400000 */
[----:B------:R-:W-:Y:S02]  /*88e0*/  FMUL R121, R221, R30 ;  /* 0x0000001edd797220 */ /* 0x000fe40000400000 */
[----:B------:R-:W-:Y:S02]  /*88f0*/  FFMA.FTZ R24, R133, R24, 0.28857114911079406738 ;  /* 0x3e93bf9985187423 */ /* 0x000fe40000010018 */
[----:B------:R-:W-:Y:S01]  /*8900*/  FFMA.FTZ R8, R55, R8, -0.24046532809734344482 ;  /* 0xbe763c8b37087423 */ /* 0x000fe20000010008 */
[----:B------:R-:W-:Y:S01]  /*8910*/  F2FP.BF16.PACK_AB R13, R18, R121 ;  /* 0x00000079120d723e */ /* 0x000fe200000010ff */
[----:B------:R-:W-:Y:S01]  /*8920*/  FMUL R15, R221, R175 ;  /* 0x000000afdd0f7220 */ /* 0x000fe20000400000 */
[----:B------:R-:W-:Y:S01]  /*8930*/  F2FP.BF16.PACK_AB R18, R205, R204 ;  /* 0x000000cccd12723e */ /* 0x000fe200000010ff */
[----:B------:R-:W-:-:S02]  /*8940*/  FMUL R174, R221, R174 ;  /* 0x000000aeddae7220 */ /* 0x000fc40000400000 */
[C---:B------:R-:W-:Y:S02]  /*8950*/  FMUL R27, R221.reuse, R27 ;  /* 0x0000001bdd1b7220 */ /* 0x040fe40000400000 */
[----:B------:R-:W-:Y:S01]  /*8960*/  FMUL R26, R221, R26 ;  /* 0x0000001add1a7220 */ /* 0x000fe20000400000 */
[----:B------:R-:W-:Y:S01]  /*8970*/  F2FP.BF16.PACK_AB R15, R15, R174 ;  /* 0x000000ae0f0f723e */ /* 0x000fe200000010ff */
[----:B------:R-:W-:Y:S01]  /*8980*/  @!P0 FMUL R23, R23, 16777216 ;  /* 0x4b80000017178820 */ /* 0x000fe20000400000 */
[----:B------:R0:W-:Y:S01]  /*8990*/  STS.128 [R78+0x800], R16 ;  /* 0x000800104e007388 */ /* 0x0001e20000000c00 */
[----:B------:R-:W-:Y:S02]  /*89a0*/  @!P0 FMUL R22, R22, 16777216 ;  /* 0x4b80000016168820 */ /* 0x000fe40000400000 */
[----:B------:R-:W-:Y:S02]  /*89b0*/  @!P0 FMUL R21, R21, 16777216 ;  /* 0x4b80000015158820 */ /* 0x000fe40000400000 */
[----:B------:R-:W-:-:S02]  /*89c0*/  @!P0 FMUL R20, R20, 16777216 ;  /* 0x4b80000014148820 */ /* 0x000fc40000400000 */
[----:B------:R-:W-:Y:S02]  /*89d0*/  @!P0 FMUL R12, R12, 16777216 ;  /* 0x4b8000000c0c8820 */ /* 0x000fe40000400000 */
[C---:B------:R-:W-:Y:S02]  /*89e0*/  FMUL R59, R221.reuse, R120 ;  /* 0x00000078dd3b7220 */ /* 0x040fe40000400000 */
[C---:B------:R-:W-:Y:S02]  /*89f0*/  FMUL R56, R221.reuse, R101 ;  /* 0x00000065dd387220 */ /* 0x040fe40000400000 */
[----:B------:R-:W-:Y:S02]  /*8a00*/  FFMA.FTZ R11, R58, R11, -0.24046532809734344482 ;  /* 0xbe763c8b3a0b7423 */ /* 0x000fe4000001000b */
[C---:B------:R-:W-:Y:S02]  /*8a10*/  FMUL R120, R221.reuse, R119 ;  /* 0x00000077dd787220 */ /* 0x040fe40000400000 */
[----:B------:R-:W-:-:S02]  /*8a20*/  FMUL R57, R221, R103 ;  /* 0x00000067dd397220 */ /* 0x000fc40000400000 */
[----:B------:R-:W-:Y:S01]  /*8a30*/  FMUL R101, R221, R100 ;  /* 0x00000064dd657220 */ /* 0x000fe20000400000 */
[----:B------:R-:W-:Y:S01]  /*8a40*/  F2FP.BF16.PACK_AB R59, R59, R120 ;  /* 0x000000783b3b723e */ /* 0x000fe200000010ff */
[----:B------:R-:W-:Y:S02]  /*8a50*/  FFMA.FTZ R9, R54, R9, -0.36067417263984680176 ;  /* 0xbeb8aa4936097423 */ /* 0x000fe40000010009 */
[C---:B------:R-:W-:Y:S01]  /*8a60*/  FMUL R100, R221.reuse, R71 ;  /* 0x00000047dd647220 */ /* 0x040fe20000400000 */
[----:B------:R-:W-:Y:S01]  /*8a70*/  F2FP.BF16.PACK_AB R56, R56, R101 ;  /* 0x000000653838723e */ /* 0x000fe200000010ff */
[C---:B------:R-:W-:Y:S02]  /*8a80*/  FMUL R103, R221.reuse, R70 ;  /* 0x00000046dd677220 */ /* 0x040fe40000400000 */
[----:B------:R-:W-:Y:S02]  /*8a90*/  FMUL R119, R221, R63 ;  /* 0x0000003fdd777220 */ /* 0x000fe40000400000 */
[----:B------:R-:W-:-:S02]  /*8aa0*/  FFMA.FTZ R24, R133, R24, -0.36067417263984680176 ;  /* 0xbeb8aa4985187423 */ /* 0x000fc40000010018 */
[----:B------:R-:W-:Y:S02]  /*8ab0*/  FFMA.FTZ R8, R55, R8, 0.28857114911079406738 ;  /* 0x3e93bf9937087423 */ /* 0x000fe40000010008 */
[----:B------:R-:W-:Y:S01]  /*8ac0*/  FMUL R70, R222, R23 ;  /* 0x00000017de467220 */ /* 0x000fe20000400000 */
[----:B------:R-:W-:Y:S01]  /*8ad0*/  F2FP.BF16.PACK_AB R23, R132, R135 ;  /* 0x000000878417723e */ /* 0x000fe200000010ff */
        /* <DEDUP_REMOVED lines=8> */
[----:B------:R-:W-:Y:S01]  /*8b60*/  @P1 FMUL R118, R118, 0.25 ;  /* 0x3e80000076761820 */ /* 0x000fe20000400000 */
[----:B------:R-:W-:Y:S01]  /*8b70*/  F2FP.BF16.PACK_AB R26, R42, R43 ;  /* 0x0000002b2a1a723e */ /* 0x000fe200000010ff */
[----:B------:R-:W-:Y:S01]  /*8b80*/  @P1 FMUL R117, R117, 0.25 ;  /* 0x3e80000075751820 */ /* 0x000fe20000400000 */
[----:B------:R1:W-:Y:S01]  /*8b90*/  STS.128 [R78+0x880], R20 ;  /* 0x000880144e007388 */ /* 0x0003e20000000c00 */
[----:B------:R-:W-:Y:S01]  /*8ba0*/  @P1 FMUL R110, R110, 0.25 ;  /* 0x3e8000006e6e1820 */ /* 0x000fe20000400000 */
[----:B------:R-:W-:Y:S01]  /*8bb0*/  F2FP.BF16.PACK_AB R27, R40, R41 ;  /* 0x00000029281b723e */ /* 0x000fe200000010ff */
[----:B------:R-:W-:Y:S01]  /*8bc0*/  @P1 FMUL R105, R105, 0.25 ;  /* 0x3e80000069691820 */ /* 0x000fe20000400000 */
[----:B------:R2:W-:Y:S01]  /*8bd0*/  STS.128 [R78+0x80], R12 ;  /* 0x0000800c4e007388 */ /* 0x0005e20000000c00 */
[----:B------:R-:W-:Y:S01]  /*8be0*/  @P1 FMUL R104, R104, 0.25 ;  /* 0x3e80000068681820 */ /* 0x000fe20000400000 */
[----:B0-----:R-:W-:Y:S01]  /*8bf0*/  F2FP.BF16.PACK_AB R16, R62, R63 ;  /* 0x0000003f3e10723e */ /* 0x001fe200000010ff */
[----:B------:R-:W-:Y:S01]  /*8c00*/  @P1 FMUL R99, R99, 0.25 ;  /* 0x3e80000063631820 */ /* 0x000fe20000400000 */
[----:B------:R-:W-:Y:S01]  /*8c10*/  BAR.SYNC.DEFER_BLOCKING 0x0 ;  /* 0x0000000000007b1d */ /* 0x000fe20000010000 */
[----:B------:R-:W-:Y:S01]  /*8c20*/  @P1 FMUL R97, R97, 0.25 ;  /* 0x3e80000061611820 */ /* 0x000fe20000400000 */
[----:B------:R-:W-:Y:S01]  /*8c30*/  F2FP.BF16.PACK_AB R18, R30, R31 ;  /* 0x0000001f1e12723e */ /* 0x000fe200000010ff */
[----:B------:R-:W-:Y:S01]  /*8c40*/  @P1 FMUL R96, R96, 0.25 ;  /* 0x3e80000060601820 */ /* 0x000fe20000400000 */
[----:B------:R-:W-:Y:S01]  /*8c50*/  F2FP.BF16.PACK_AB R62, R36, R37 ;  /* 0x00000025243e723e */ /* 0x000fe200000010ff */
[----:B------:R-:W-:Y:S01]  /*8c60*/  @P1 FMUL R93, R93, 0.25 ;  /* 0x3e8000005d5d1820 */ /* 0x000fe20000400000 */
[----:B------:R-:W-:Y:S01]  /*8c70*/  F2FP.BF16.PACK_AB R63, R32, R33 ;  /* 0x00000021203f723e */ /* 0x000fe200000010ff */
[----:B------:R-:W-:Y:S01]  /*8c80*/  @P1 FMUL R92, R92, 0.25 ;  /* 0x3e8000005c5c1820 */ /* 0x000fe20000400000 */
[----:B-1----:R-:W-:Y:S01]  /*8c90*/  F2FP.BF16.PACK_AB R20, R130, R131 ;  /* 0x000000838214723e */ /* 0x002fe200000010ff */
[----:B------:R-:W-:Y:S01]  /*8ca0*/  @P1 FMUL R73, R73, 0.25 ;  /* 0x3e80000049491820 */ /* 0x000fe20000400000 */
[----:B------:R-:W-:Y:S01]  /*8cb0*/  F2FP.BF16.PACK_AB R21, R128, R129 ;  /* 0x000000818015723e */ /* 0x000fe200000010ff */
[----:B------:R-:W-:Y:S01]  /*8cc0*/  @P1 FMUL R72, R72, 0.25 ;  /* 0x3e80000048481820 */ /* 0x000fe20000400000 */
[----:B--2---:R-:W-:Y:S01]  /*8cd0*/  F2FP.BF16.PACK_AB R15, R52, R53 ;  /* 0x00000035340f723e */ /* 0x004fe200000010ff */
[----:B------:R-:W-:Y:S01]  /*8ce0*/  @P1 FMUL R69, R69, 0.25 ;  /* 0x3e80000045451820 */ /* 0x000fe20000400000 */
[----:B------:R-:W-:Y:S01]  /*8cf0*/  F2FP.BF16.PACK_AB R12, R119, R134 ;  /* 0x00000086770c723e */ /* 0x000fe200000010ff */
[----:B------:R-:W-:Y:S01]  /*8d00*/  @P1 FMUL R68, R68, 0.25 ;  /* 0x3e80000044441820 */ /* 0x000fe20000400000 */
[----:B------:R-:W-:Y:S01]  /*8d10*/  F2FP.BF16.PACK_AB R14, R100, R103 ;  /* 0x00000067640e723e */ /* 0x000fe200000010ff */
[----:B------:R-:W-:Y:S01]  /*8d20*/  @P1 FMUL R65, R65, 0.25 ;  /* 0x3e80000041411820 */ /* 0x000fe20000400000 */
[----:B------:R-:W-:Y:S01]  /*8d30*/  F2FP.BF16.PACK_AB R22, R126, R127 ;  /* 0x0000007f7e16723e */ /* 0x000fe200000010ff */
[----:B------:R-:W-:Y:S01]  /*8d40*/  @P1 FMUL R64, R64, 0.25 ;  /* 0x3e80000040401820 */ /* 0x000fe20000400000 */
[----:B------:R-:W-:Y:S01]  /*8d50*/  F2FP.BF16.PACK_AB R23, R124, R125 ;  /* 0x0000007d7c17723e */ /* 0x000fe200000010ff */
[----:B------:R-:W-:Y:S01]  /*8d60*/  @P1 FMUL R61, R61, 0.25 ;  /* 0x3e8000003d3d1820 */ /* 0x000fe20000400000 */
[----:B------:R-:W-:Y:S01]  /*8d70*/  MOV R119, c[0x0][0x1c8] ;  /* 0x0000720000777a02 */ /* 0x000fe20000000f00 */
[----:B------:R-:W-:Y:S01]  /*8d80*/  @P1 FMUL R60, R60, 0.25 ;  /* 0x3e8000003c3c1820 */ /* 0x000fe20000400000 */
[----:B------:R-:W-:Y:S01]  /*8d90*/  ISETP.GE.U32.AND P1, PT, R47, 0x7f800000, PT ;  /* 0x7f8000002f00780c */ /* 0x000fe20003f26070 */
[----:B------:R-:W-:Y:S01]  /*8da0*/  FFMA.FTZ R11, R58, R11, 0.28857114911079406738 ;  /* 0x3e93bf993a0b7423 */ /* 0x000fe2000001000b */
[----:B------:R-:W0:Y:S01]  /*8db0*/  LDS.128 R40, [R231] ;  /* 0x00000000e7287984 */ /* 0x000e220000000c00 */
[----:B------:R-:W-:Y:S01]  /*8dc0*/  FFMA.FTZ R9, R54, R9, 0.48089820146560668945 ;  /* 0x3ef6384a36097423 */ /* 0x000fe20000010009 */
[----:B------:R-:W-:Y:S01]  /*8dd0*/  SHF.L.U32 R3, R119, 0x1, RZ ;  /* 0x0000000177037819 */ /* 0x000fe200000006ff */
[----:B------:R-:W-:Y:S01]  /*8de0*/  FFMA.FTZ R24, R133, R24, 0.48089820146560668945 ;  /* 0x3ef6384a85187423 */ /* 0x000fe20000010018 */
[-C--:B------:R-:W-:Y:S01]  /*8df0*/  LEA R187, R119, -R119.reuse, 0x6 ;  /* 0x8000007777bb7211 */ /* 0x080fe200078e30ff */
[----:B------:R-:W-:Y:S01]  /*8e00*/  FFMA.FTZ R8, R55, R8, -0.36067417263984680176 ;  /* 0xbeb8aa4937087423 */ /* 0x000fe20000010008 */
[C---:B------:R-:W-:Y:S01]  /*8e10*/  SHF.L.U32 R189, R119.reuse, 0x6, RZ ;  /* 0x0000000677bd7819 */ /* 0x040fe200000006ff */
[----:B------:R-:W-:Y:S01]  /*8e20*/  @!P0 FMUL R118, R118, 16777216 ;  /* 0x4b80000076768820 */ /* 0x000fe20000400000 */
[----:B------:R-:W-:Y:S01]  /*8e30*/  LEA R191, R119, R119, 0x6 ;  /* 0x0000007777bf7211 */ /* 0x000fe200078e30ff */
        /* <DEDUP_REMOVED lines=17> */
[----:B------:R-:W-:Y:S01]  /*8f50*/  ISETP.GE.U32.AND P0, PT, R46, 0x7f800000, PT ;  /* 0x7f8000002e00780c */ /* 0x000fe20003f06070 */
[----:B------:R-:W-:Y:S02]  /*8f60*/  FFMA.FTZ R11, R58, R11, -0.36067417263984680176 ;  /* 0xbeb8aa493a0b7423 */ /* 0x000fe4000001000b */
[----:B------:R-:W-:-:S02]  /*8f70*/  FFMA.FTZ R9, R54, R9, -0.72134751081466674805 ;  /* 0xbf38aa3b36097423 */ /* 0x000fc40000010009 */
[----:B------:R-:W-:Y:S02]  /*8f80*/  FFMA.FTZ R24, R133, R24, -0.72134751081466674805 ;  /* 0xbf38aa3b85187423 */ /* 0x000fe40000010018 */
[----:B------:R-:W-:Y:S02]  /*8f90*/  FFMA.FTZ R8, R55, R8, 0.48089820146560668945 ;  /* 0x3ef6384a37087423 */ /* 0x000fe40000010008 */
[----:B------:R-:W-:Y:S02]  /*8fa0*/  FFMA.FTZ R11, R58, R11, 0.48089820146560668945 ;  /* 0x3ef6384a3a0b7423 */ /* 0x000fe4000001000b */
[----:B------:R-:W-:Y:S02]  /*8fb0*/  FMUL R9, R54, R9 ;  /* 0x0000000936097220 */ /* 0x000fe40000400000 */
[----:B------:R-:W-:Y:S02]  /*8fc0*/  FMUL R24, R133, R24 ;  /* 0x0000001885187220 */ /* 0x000fe40000400000 */
[----:B------:R-:W-:-:S02]  /*8fd0*/  FFMA.FTZ R8, R55, R8, -0.72134751081466674805 ;  /* 0xbf38aa3b37087423 */ /* 0x000fc40000010008 */
[----:B------:R-:W-:Y:S02]  /*8fe0*/  FFMA.FTZ R11, R58, R11, -0.72134751081466674805 ;  /* 0xbf38aa3b3a0b7423 */ /* 0x000fe4000001000b */
[----:B------:R-:W-:Y:S02]  /*8ff0*/  FMUL R9, R54, R9 ;  /* 0x0000000936097220 */ /* 0x000fe40000400000 */
[----:B------:R-:W-:Y:S02]  /*9000*/  FMUL R24, R133, R24 ;  /* 0x0000001885187220 */ /* 0x000fe40000400000 */
[----:B------:R-:W-:Y:S02]  /*9010*/  FMUL R8, R55, R8 ;  /* 0x0000000837087220 */ /* 0x000fe40000400000 */
[----:B------:R-:W-:Y:S02]  /*9020*/  FMUL R11, R58, R11 ;  /* 0x0000000b3a0b7220 */ /* 0x000fe40000400000 */
[----:B------:R-:W-:Y:S01]  /*9030*/  FFMA.FTZ R54, R54, 1.4426950216293334961, R9 ;  /* 0x3fb8aa3b36367823 */ /* 0x000fe20000010009 */
[----:B------:R-:W-:Y:S01]  /*9040*/  @P0 MOV R9, 0x7f800000 ;  /* 0x7f80000000090802 */ /* 0x000fe20000000f00 */
[----:B------:R-:W-:-:S02]  /*9050*/  FFMA.FTZ R24, R133, 1.4426950216293334961, R24 ;  /* 0x3fb8aa3b85187823 */ /* 0x000fc40000010018 */
[C---:B------:R-:W-:Y:S02]  /*9060*/  FMUL R8, R55.reuse, R8 ;  /* 0x0000000837087220 */ /* 0x040fe40000400000 */
[----:B------:R-:W-:Y:S02]  /*9070*/  FMUL R11, R58, R11 ;  /* 0x0000000b3a0b7220 */ /* 0x000fe40000400000 */
[----:B------:R-:W-:Y:S01]  /*9080*/  FFMA.FTZ R55, R55, 1.4426950216293334961, R8 ;  /* 0x3fb8aa3b37377823 */ /* 0x000fe20000010008 */
[----:B------:R-:W-:Y:S01]  /*9090*/  @P1 MOV R8, 0x7f800000 ;  /* 0x7f80000000081802 */ /* 0x000fe20000000f00 */
[----:B------:R-:W-:Y:S01]  /*90a0*/  FADD R227, R227, R24 ;  /* 0x00000018e3e37221 */ /* 0x000fe20000000000 */
[----:B------:R-:W-:Y:S01]  /*90b0*/  F2FP.BF16.PACK_AB R24, R48, R51 ;  /* 0x000000333018723e */ /* 0x000fe200000010ff */
[----:B------:R-:W-:Y:S01]  /*90c0*/  @P0 FFMA.FTZ R227, R46, R9, +INF ;  /* 0x7f8000002ee30423 */ /* 0x000fe20000010009 */
[----:B------:R-:W-:Y:S01]  /*90d0*/  @P4 MOV R9, 0x7f800000 ;  /* 0x7f80000000094802 */ /* 0x000fe20000000f00 */
[----:B------:R-:W-:Y:S01]  /*90e0*/  FFMA.FTZ R11, R58, 1.4426950216293334961, R11 ;  /* 0x3fb8aa3b3a0b7823 */ /* 0x000fe2000001000b */
[----:B------:R-:W-:Y:S01]  /*90f0*/  FSETP.NEU.AND P0, PT, R50, RZ, PT ;  /* 0x000000ff3200720b */ /* 0x000fe20003f0d000 */
[----:B------:R-:W-:Y:S01]  /*9100*/  FADD R225, R225, R54 ;  /* 0x00000036e1e17221 */ /* 0x000fe20000000000 */
[----:B------:R-:W-:Y:S01]  /*9110*/  FSEL R227, R227, -INF , P3 ;  /* 0xff800000e3e37808 */ /* 0x000fe20001800000 */
        /* <DEDUP_REMOVED lines=11> */
[----:B------:R-:W-:Y:S01]  /*91d0*/  FSETP.NEU.AND P2, PT, R47, RZ, PT ;  /* 0x000000ff2f00720b */ /* 0x000fe20003f4d000 */
[----:B------:R-:W-:Y:S02]  /*91e0*/  FADD R224, R224, R11 ;  /* 0x0000000be0e07221 */ /* 0x000fe40000000000 */
[----:B------:R-:W-:-:S02]  /*91f0*/  FADD R226, R226, R55 ;  /* 0x00000037e2e27221 */ /* 0x000fc40000000000 */
[----:B------:R-:W-:Y:S01]  /*9200*/  @P1 FFMA.FTZ R225, R47, R8, +INF ;  /* 0x7f8000002fe11423 */ /* 0x000fe20000010008 */
[C---:B------:R-:W-:Y:S01]  /*9210*/  FSETP.NEU.AND P1, PT, R49.reuse, RZ, PT ;  /* 0x000000ff3100720b */ /* 0x040fe20003f2d000 */
[----:B------:R-:W-:Y:S01]  /*9220*/  @P5 FFMA.FTZ R224, R49, R10, +INF ;  /* 0x7f80000031e05423 */ /* 0x000fe2000001000a */
[----:B------:R-:W1:Y:S01]  /*9230*/  LDS.128 R44, [R230] ;  /* 0x00000000e62c7984 */ /* 0x000e620000000c00 */
[----:B------:R-:W-:Y:S02]  /*9240*/  @P4 FFMA.FTZ R226, R50, R9, +INF ;  /* 0x7f80000032e24423 */ /* 0x000fe40000010009 */
[C---:B------:R-:W-:Y:S01]  /*9250*/  FMUL R67, R221.reuse, R67 ;  /* 0x00000043dd437220 */ /* 0x040fe20000400000 */
[----:B------:R-:W2:Y:S01]  /*9260*/  LDS.128 R48, [R229] ;  /* 0x00000000e5307984 */ /* 0x000ea20000000c00 */
[----:B------:R-:W-:Y:S01]  /*9270*/  FMUL R66, R221, R66 ;  /* 0x00000042dd427220 */ /* 0x000fe20000400000 */
[----:B------:R-:W-:Y:S01]  /*9280*/  FSEL R226, R226, -INF , P0 ;  /* 0xff800000e2e27808 */ /* 0x000fe20000000000 */
[C---:B------:R-:W-:Y:S01]  /*9290*/  FMUL R73, R222.reuse, R73 ;  /* 0x00000049de497220 */ /* 0x040fe20000400000 */
[----:B------:R-:W3:Y:S01]  /*92a0*/  LDS.128 R52, [R228] ;  /* 0x00000000e4347984 */ /* 0x000ee20000000c00 */
[C---:B------:R-:W-:Y:S01]  /*92b0*/  FMUL R72, R222.reuse, R72 ;  /* 0x00000048de487220 */ /* 0x040fe20000400000 */
[----:B------:R-:W-:Y:S01]  /*92c0*/  F2FP.BF16.PACK_AB R13, R67, R66 ;  /* 0x00000042430d723e */ /* 0x000fe200000010ff */
[C---:B------:R-:W-:Y:S01]  /*92d0*/  FMUL R69, R222.reuse, R69 ;  /* 0x00000045de457220 */ /* 0x040fe20000400000 */
[----:B------:R-:W-:Y:S01]  /*92e0*/  BAR.SYNC.DEFER_BLOCKING 0x0 ;  /* 0x0000000000007b1d */ /* 0x000fe20000010000 */
[C---:B------:R-:W-:Y:S01]  /*92f0*/  FMUL R68, R222.reuse, R68 ;  /* 0x00000044de447220 */ /* 0x040fe20000400000 */
[----:B------:R-:W-:Y:S01]  /*9300*/  F2FP.BF16.PACK_AB R11, R73, R72 ;  /* 0x00000048490b723e */ /* 0x000fe200000010ff */
[----:B------:R-:W-:Y:S01]  /*9310*/  FMUL R65, R222, R65 ;  /* 0x00000041de417220 */ /* 0x000fe20000400000 */
[----:B------:R-:W-:Y:S01]  /*9320*/  F2FP.BF16.PACK_AB R66, R38, R39 ;  /* 0x000000272642723e */ /* 0x000fe200000010ff */
[C---:B------:R-:W-:Y:S01]  /*9330*/  FMUL R64, R222.reuse, R64 ;  /* 0x00000040de407220 */ /* 0x040fe20000400000 */
[----:B------:R-:W-:Y:S01]  /*9340*/  F2FP.BF16.PACK_AB R10, R69, R68 ;  /* 0x00000044450a723e */ /* 0x000fe200000010ff */
[----:B------:R-:W-:Y:S01]  /*9350*/  FMUL R61, R222, R61 ;  /* 0x0000003dde3d7220 */ /* 0x000fe20000400000 */
        /* <DEDUP_REMOVED lines=16> */
[----:B------:R-:W-:Y:S01]  /*9460*/  STS.128 [R78], R8 ;  /* 0x000000084e007388 */ /* 0x000fe20000000c00 */
[----:B------:R-:W-:Y:S01]  /*9470*/  F2FP.BF16.PACK_AB R19, R97, R96 ;  /* 0x000000606113723e */ /* 0x000fe200000010ff */
[----:B------:R-:W-:Y:S01]  /*9480*/  FMUL R87, R221, R87 ;  /* 0x00000057dd577220 */ /* 0x000fe20000400000 */
[----:B------:R-:W-:Y:S01]  /*9490*/  F2FP.BF16.PACK_AB R61, R106, R107 ;  /* 0x0000006b6a3d723e */ /* 0x000fe200000010ff */
[----:B------:R-:W-:Y:S01]  /*94a0*/  STS.128 [R78+0x80], R12 ;  /* 0x0000800c4e007388 */ /* 0x000fe20000000c00 */
[----:B------:R-:W-:Y:S01]  /*94b0*/  F2FP.BF16.PACK_AB R17, R93, R92 ;  /* 0x0000005c5d11723e */ /* 0x000fe200000010ff */
[C---:B------:R-:W-:Y:S01]  /*94c0*/  FMUL R88, R221.reuse, R88 ;  /* 0x00000058dd587220 */ /* 0x040fe20000400000 */
[----:B------:R-:W-:Y:S01]  /*94d0*/  F2FP.BF16.PACK_AB R108, R70, R71 ;  /* 0x00000047466c723e */ /* 0x000fe200000010ff */
[----:B------:R-:W-:Y:S01]  /*94e0*/  STS.128 [R78+0x800], R20 ;  /* 0x000800144e007388 */ /* 0x000fe20000000c00 */
[C---:B------:R-:W-:Y:S01]  /*94f0*/  FMUL R90, R221.reuse, R90 ;  /* 0x0000005add5a7220 */ /* 0x040fe20000400000 */
[----:B------:R-:W-:Y:S01]  /*9500*/  F2FP.BF16.PACK_AB R72, R86, R81 ;  /* 0x000000515648723e */ /* 0x000fe200000010ff */
[C---:B------:R-:W-:Y:S01]  /*9510*/  FMUL R94, R221.reuse, R94 ;  /* 0x0000005edd5e7220 */ /* 0x040fe20000400000 */
[----:B------:R-:W-:Y:S01]  /*9520*/  STS.128 [R78+0x880], R24 ;  /* 0x000880184e007388 */ /* 0x000fe20000000c00 */
[----:B------:R-:W-:Y:S01]  /*9530*/  FMUL R95, R221, R95 ;  /* 0x0000005fdd5f7220 */ /* 0x000fe20000400000 */
[----:B------:R-:W-:Y:S01]  /*9540*/  F2FP.BF16.PACK_AB R73, R85, R80 ;  /* 0x000000505549723e */ /* 0x000fe200000010ff */
[----:B------:R-:W-:Y:S01]  /*9550*/  FMUL R98, R221, R98 ;  /* 0x00000062dd627220 */ /* 0x000fe20000400000 */
[----:B------:R-:W-:Y:S01]  /*9560*/  BAR.SYNC.DEFER_BLOCKING 0x0 ;  /* 0x0000000000007b1d */ /* 0x000fe20000010000 */
[----:B------:R-:W-:-:S02]  /*9570*/  FMUL R118, R222, R118 ;  /* 0x00000076de767220 */ /* 0x000fc40000400000 */
[C---:B------:R-:W-:Y:S02]  /*9580*/  FMUL R117, R222.reuse, R117 ;  /* 0x00000075de757220 */ /* 0x040fe40000400000 */
[C---:B------:R-:W-:Y:S02]  /*9590*/  FMUL R110, R222.reuse, R110 ;  /* 0x0000006ede6e7220 */ /* 0x040fe40000400000 */
[----:B------:R-:W-:Y:S01]  /*95a0*/  FMUL R105, R222, R105 ;  /* 0x00000069de697220 */ /* 0x000fe20000400000 */
[----:B------:R-:W-:Y:S01]  /*95b0*/  F2FP.BF16.PACK_AB R111, R118, R117 ;  /* 0x00000075766f723e */ /* 0x000fe200000010ff */
[C---:B------:R-:W-:Y:S02]  /*95c0*/  FMUL R104, R222.reuse, R104 ;  /* 0x00000068de687220 */ /* 0x040fe40000400000 */
[----:B------:R-:W-:Y:S01]  /*95d0*/  FMUL R99, R222, R99 ;  /* 0x00000063de637220 */ /* 0x000fe20000400000 */
[----:B------:R-:W-:Y:S01]  /*95e0*/  F2FP.BF16.PACK_AB R110, R110, R105 ;  /* 0x000000696e6e723e */ /* 0x000fe200000010ff */
[----:B------:R-:W-:-:S02]  /*95f0*/  IMAD R69, R119, 0xe, RZ ;  /* 0x0000000e77457824 */ /* 0x000fc400078e02ff */
[C---:B------:R-:W-:Y:S01]  /*9600*/  IMAD R71, R119.reuse, 0x12, RZ ;  /* 0x0000001277477824 */ /* 0x040fe200078e02ff */
[----:B------:R-:W-:Y:S01]  /*9610*/  F2FP.BF16.PACK_AB R109, R104, R99 ;  /* 0x00000063686d723e */ /* 0x000fe200000010ff */
[C---:B------:R-:W-:Y:S02]  /*9620*/  IMAD R133, R119.reuse, 0x24, RZ ;  /* 0x0000002477857824 */ /* 0x040fe400078e02ff */
[C---:B------:R-:W-:Y:S02]  /*9630*/  IMAD R137, R119.reuse, 0x26, RZ ;  /* 0x0000002677897824 */ /* 0x040fe400078e02ff */
[C---:B------:R-:W-:Y:S02]  /*9640*/  IMAD R141, R119.reuse, 0x28, RZ ;  /* 0x00000028778d7824 */ /* 0x040fe400078e02ff */
[C---:B------:R-:W-:Y:S01]  /*9650*/  IMAD R145, R119.reuse, 0x2a, RZ ;  /* 0x0000002a77917824 */ /* 0x040fe200078e02ff */
[----:B------:R-:W4:Y:S01]  /*9660*/  LDS.128 R24, [R231] ;  /* 0x00000000e7187984 */ /* 0x000f220000000c00 */
[----:B------:R-:W-:-:S02]  /*9670*/  IMAD R149, R119, 0x2c, RZ ;  /* 0x0000002c77957824 */ /* 0x000fc400078e02ff */
[C---:B------:R-:W-:Y:S01]  /*9680*/  IMAD R153, R119.reuse, 0x2e, RZ ;  /* 0x0000002e77997824 */ /* 0x040fe200078e02ff */
[----:B------:R-:W5:Y:S01]  /*9690*/  LDS.128 R36, [R230] ;  /* 0x00000000e6247984 */ /* 0x000f620000000c00 */
[C---:B------:R-:W-:Y:S02]  /*96a0*/  IMAD R157, R119.reuse, 0x30, RZ ;  /* 0x00000030779d7824 */ /* 0x040fe400078e02ff */
[C---:B------:R-:W-:Y:S01]  /*96b0*/  IMAD R161, R119.reuse, 0x32, RZ ;  /* 0x0000003277a17824 */ /* 0x040fe200078e02ff */
[----:B------:R-:W0:Y:S01]  /*96c0*/  LDS.128 R32, [R229] ;  /* 0x00000000e5207984 */ /* 0x000e220000000c00 */
[C---:B------:R-:W-:Y:S02]  /*96d0*/  IMAD R165, R119.reuse, 0x34, RZ ;  /* 0x0000003477a57824 */ /* 0x040fe400078e02ff */
[C---:B------:R-:W-:Y:S01]  /*96e0*/  IMAD R169, R119.reuse, 0x36, RZ ;  /* 0x0000003677a97824 */ /* 0x040fe200078e02ff */
[----:B------:R-:W0:Y:S01]  /*96f0*/  LDS.128 R28, [R228] ;  /* 0x00000000e41c7984 */ /* 0x000e220000000c00 */
[----:B------:R-:W-:-:S02]  /*9700*/  IMAD R173, R119, 0x38, RZ ;  /* 0x0000003877ad7824 */ /* 0x000fc400078e02ff */
[C---:B------:R-:W-:Y:S01]  /*9710*/  IMAD R177, R119.reuse, 0x3a, RZ ;  /* 0x0000003a77b17824 */ /* 0x040fe200078e02ff */
[----:B------:R-:W-:Y:S01]  /*9720*/  BAR.SYNC.DEFER_BLOCKING 0x0 ;  /* 0x0000000000007b1d */ /* 0x000fe20000010000 */
[C---:B------:R-:W-:Y:S02]  /*9730*/  IMAD R181, R119.reuse, 0x3c, RZ ;  /* 0x0000003c77b57824 */ /* 0x040fe400078e02ff */
[C---:B------:R-:W-:Y:S02]  /*9740*/  IMAD R185, R119.reuse, 0x3e, RZ ;  /* 0x0000003e77b97824 */ /* 0x040fe400078e02ff */
[C---:B------:R-:W-:Y:S02]  /*9750*/  IMAD R193, R119.reuse, 0x42, RZ ;  /* 0x0000004277c17824 */ /* 0x040fe400078e02ff */
[C---:B------:R-:W-:Y:S02]  /*9760*/  IMAD R197, R119.reuse, 0x44, RZ ;  /* 0x0000004477c57824 */ /* 0x040fe400078e02ff */
[----:B------:R-:W-:-:S02]  /*9770*/  IMAD R205, R119, 0x48, RZ ;  /* 0x0000004877cd7824 */ /* 0x000fc400078e02ff */
[C---:B------:R-:W-:Y:S02]  /*9780*/  IMAD R201, R119.reuse, 0x46, RZ ;  /* 0x0000004677c97824 */ /* 0x040fe400078e02ff */
[C---:B------:R-:W-:Y:S02]  /*9790*/  IMAD R211, R119.reuse, 0x4a, RZ ;  /* 0x0000004a77d37824 */ /* 0x040fe400078e02ff */
[C---:B------:R-:W-:Y:S02]  /*97a0*/  IMAD R219, R119.reuse, 0x4e, RZ ;  /* 0x0000004e77db7824 */ /* 0x040fe400078e02ff */
[C---:B------:R-:W-:Y:S02]  /*97b0*/  IMAD R131, R119.reuse, 0x23, RZ ;  /* 0x0000002377837824 */ /* 0x040fe400078e02ff */
[C---:B------:R-:W-:Y:S02]  /*97c0*/  IMAD R135, R119.reuse, 0x25, RZ ;  /* 0x0000002577877824 */ /* 0x040fe400078e02ff */
[----:B------:R-:W-:-:S02]  /*97d0*/  IMAD R215, R119, 0x4c, RZ ;  /* 0x0000004c77d77824 */ /* 0x000fc400078e02ff */
[C---:B------:R-:W-:Y:S01]  /*97e0*/  IMAD R223, R119.reuse, 0x50, RZ ;  /* 0x0000005077df7824 */ /* 0x040fe200078e02ff */
[----:B------:R-:W-:Y:S01]  /*97f0*/  STS.128 [R78], R16 ;  /* 0x000000104e007388 */ /* 0x000fe20000000c00 */
[C---:B------:R-:W-:Y:S02]  /*9800*/  IMAD R139, R119.reuse, 0x27, RZ ;  /* 0x00000027778b7824 */ /* 0x040fe400078e02ff */
[C---:B------:R-:W-:Y:S01]  /*9810*/  IMAD R129, R119.reuse, 0x52, RZ ;  /* 0x0000005277817824 */ /* 0x040fe200078e02ff */
[----:B------:R0:W-:Y:S01]  /*9820*/  STS.128 [R78+0x80], R56 ;  /* 0x000080384e007388 */ /* 0x0001e20000000c00 */
[C---:B------:R-:W-:Y:S02]  /*9830*/  IMAD R143, R119.reuse, 0x29, RZ ;  /* 0x00000029778f7824 */ /* 0x040fe400078e02ff */
[C---:B------:R-:W-:Y:S01]  /*9840*/  IMAD R147, R119.reuse, 0x2b, RZ ;  /* 0x0000002b77937824 */ /* 0x040fe200078e02ff */
[----:B------:R1:W-:Y:S01]  /*9850*/  STS.128 [R78+0x800], R64 ;  /* 0x000800404e007388 */ /* 0x0003e20000000c00 */
[----:B------:R-:W-:-:S02]  /*9860*/  IMAD R151, R119, 0x2d, RZ ;  /* 0x0000002d77977824 */ /* 0x000fc400078e02ff */
[C---:B------:R-:W-:Y:S01]  /*9870*/  IMAD R155, R119.reuse, 0x2f, RZ ;  /* 0x0000002f779b7824 */ /* 0x040fe200078e02ff */
[----:B------:R2:W-:Y:S01]  /*9880*/  STS.128 [R78+0x880], R60 ;  /* 0x0008803c4e007388 */ /* 0x0005e20000000c00 */
[C---:B------:R-:W-:Y:S02]  /*9890*/  IMAD R159, R119.reuse, 0x31, RZ ;  /* 0x00000031779f7824 */ /* 0x040fe400078e02ff */
[C---:B------:R-:W-:Y:S01]  /*98a0*/  IMAD R163, R119.reuse, 0x33, RZ ;  /* 0x0000003377a37824 */ /* 0x040fe200078e02ff */
[----:B------:R-:W-:Y:S01]  /*98b0*/  BAR.SYNC.DEFER_BLOCKING 0x0 ;  /* 0x0000000000007b1d */ /* 0x000fe20000010000 */
[C---:B------:R-:W-:Y:S02]  /*98c0*/  IMAD R85, R119.reuse, 0x6c, RZ ;  /* 0x0000006c77557824 */ /* 0x040fe400078e02ff */
[----:B------:R-:W-:Y:S01]  /*98d0*/  IMAD R81, R119, 0x6a, RZ ;  /* 0x0000006a77517824 */ /* 0x000fe200078e02ff */
[----:B0-----:R-:W-:Y:S01]  /*98e0*/  F2FP.BF16.PACK_AB R56, R95, R98 ;  /* 0x000000625f38723e */ /* 0x001fe200000010ff */
[----:B------:R-:W-:Y:S01]  /*98f0*/  IMAD R97, R119, 0x72, RZ ;  /* 0x0000007277617824 */ /* 0x000fe200078e02ff */
[----:B------:R-:W-:Y:S01]  /*9900*/  F2FP.BF16.PACK_AB R57, R91, R94 ;  /* 0x0000005e5b39723e */ /* 0x000fe200000010ff */
[C---:B------:R-:W-:Y:S01]  /*9910*/  IMAD R167, R119.reuse, 0x35, RZ ;  /* 0x0000003577a77824 */ /* 0x040fe200078e02ff */
[----:B-1----:R-:W-:Y:S01]  /*9920*/  F2FP.BF16.PACK_AB R66, R2, R75 ;  /* 0x0000004b0242723e */ /* 0x002fe200000010ff */
[----:B------:R-:W-:Y:S01]  /*9930*/  IMAD R171, R119, 0x37, RZ ;  /* 0x0000003777ab7824 */ /* 0x000fe200078e02ff */
[----:B------:R-:W-:Y:S01]  /*9940*/  F2FP.BF16.PACK_AB R58, R89, R90 ;  /* 0x0000005a593a723e */ /* 0x000fe200000010ff */
[----:B------:R-:W-:Y:S01]  /*9950*/  IMAD R89, R119, 0x6e, RZ ;  /* 0x0000006e77597824 */ /* 0x000fe200078e02ff */
[----:B------:R-:W-:Y:S01]  /*9960*/  F2FP.BF16.PACK_AB R59, R87, R88 ;  /* 0x00000058573b723e */ /* 0x000fe200000010ff */
[----:B--2---:R-:W-:Y:S01]  /*9970*/  IMAD R61, R119, 0x6, RZ ;  /* 0x00000006773d7824 */ /* 0x004fe200078e02ff */
[----:B------:R-:W-:Y:S01]  /*9980*/  F2FP.BF16.PACK_AB R64, R83, R82 ;  /* 0x000000525340723e */ /* 0x000fe200000010ff */
[C---:B------:R-:W-:Y:S01]  /*9990*/  IMAD R93, R119.reuse, 0x70, RZ ;  /* 0x00000070775d7824 */ /* 0x040fe200078e02ff */
[----:B------:R-:W-:Y:S01]  /*99a0*/  F2FP.BF16.PACK_AB R65, R84, R79 ;  /* 0x0000004f5441723e */ /* 0x000fe200000010ff */
[----:B------:R-:W-:Y:S01]  /*99b0*/  IMAD R101, R119, 0x74, RZ ;  /* 0x0000007477657824 */ /* 0x000fe200078e02ff */
[----:B------:R-:W-:Y:S01]  /*99c0*/  F2FP.BF16.PACK_AB R67, R77, R4 ;  /* 0x000000044d43723e */ /* 0x000fe200000010ff */
[C---:B------:R-:W-:Y:S01]  /*99d0*/  IMAD R77, R119.reuse, 0x1c, RZ ;  /* 0x0000001c774d7824 */ /* 0x040fe200078e02ff */
[----:B------:R-:W-:Y:S01]  /*99e0*/  F2FP.BF16.PACK_AB R75, R76, R5 ;  /* 0x000000054c4b723e */ /* 0x000fe200000010ff */
[C---:B------:R-:W-:Y:S01]  /*99f0*/  IMAD R175, R119.reuse, 0x39, RZ ;  /* 0x0000003977af7824 */ /* 0x040fe200078e02ff */
[CC--:B------:R-:W-:Y:S01]  /*9a00*/  LEA R4, P5, R119.reuse, R122.reuse, 0x2 ;  /* 0x0000007a77047211 */ /* 0x0c0fe200078a10ff */
[----:B------:R-:W-:Y:S01]  /*9a10*/  IMAD R105, R119, 0x76, RZ ;  /* 0x0000007677697824 */ /* 0x000fe200078e02ff */
[----:B------:R-:W0:Y:S01]  /*9a20*/  LDS.128 R12, [R231] ;  /* 0x00000000e70c7984 */ /* 0x000e220000000c00 */
[----:B------:R-:W-:Y:S01]  /*9a30*/  IADD3 R2, P4, R3, R122, RZ ;  /* 0x0000007a03027210 */ /* 0x000fe20007f9e0ff */
[----:B------:R-:W-:Y:S01]  /*9a40*/  IMAD R113, R119, 0x7a, RZ ;  /* 0x0000007a77717824 */ /* 0x000fe200078e02ff */
[-C--:B------:R-:W-:Y:S01]  /*9a50*/  LEA.HI.X.SX32 R5, R3, R123.reuse, 0x1, P5 ;  /* 0x0000007b03057211 */ /* 0x080fe200028f0eff */
[----:B------:R-:W1:Y:S01]  /*9a60*/  LDS.128 R8, [R230] ;  /* 0x00000000e6087984 */ /* 0x000e620000000c00 */
[C---:B------:R-:W-:Y:S01]  /*9a70*/  LEA.HI.X.SX32 R3, R119.reuse, R123, 0x1, P4 ;  /* 0x0000007b77037211 */ /* 0x040fe200020f0eff */
[C---:B------:R-:W-:Y:S01]  /*9a80*/  IMAD R121, R119.reuse, 0x7e, RZ ;  /* 0x0000007e77797824 */ /* 0x040fe200078e02ff */
[----:B------:R-:W-:Y:S01]  /*9a90*/  PRMT R60, R40, 0x7632, R60 ;  /* 0x00007632283c7816 */ /* 0x000fe2000000003c */
[----:B------:R-:W2:Y:S01]  /*9aa0*/  LDS.128 R20, [R229] ;  /* 0x00000000e5147984 */ /* 0x000ea20000000c00 */
[C---:B------:R-:W-:Y:S01]  /*9ab0*/  SHF.L.U32 R63, R119.reuse, 0x3, RZ ;  /* 0x00000003773f7819 */ /* 0x040fe200000006ff */
[----:B------:R-:W-:-:S02]  /*9ac0*/  IMAD R179, R119, 0x3b, RZ ;  /* 0x0000003b77b37824 */ /* 0x000fc400078e02ff */
[----:B------:R-:W0:Y:S01]  /*9ad0*/  LDS.128 R16, [R228] ;  /* 0x00000000e4107984 */ /* 0x000e220000000c00 */
[C---:B------:R-:W-:Y:S02]  /*9ae0*/  IMAD R183, R119.reuse, 0x3d, RZ ;  /* 0x0000003d77b77824 */ /* 0x040fe400078e02ff */
[C---:B------:R-:W-:Y:S01]  /*9af0*/  IMAD R117, R119.reuse, 0x7c, RZ ;  /* 0x0000007c77757824 */ /* 0x040fe200078e02ff */
[----:B------:R-:W-:Y:S01]  /*9b00*/  BAR.SYNC.DEFER_BLOCKING 0x0 ;  /* 0x0000000000007b1d */ /* 0x000fe20000010000 */
        /* <DEDUP_REMOVED lines=10> */
[C---:B------:R-:W-:Y:S02]  /*9bb0*/  IMAD R206, R119.reuse, 0x92, RZ ;  /* 0x0000009277ce7824 */ /* 0x040fe400078e02ff */
[C---:B------:R-:W-:Y:S01]  /*9bc0*/  IMAD R212, R119.reuse, 0x96, RZ ;  /* 0x0000009677d47824 */ /* 0x040fe200078e02ff */
[----:B------:R0:W-:Y:S01]  /*9bd0*/  STS.128 [R78], R108 ;  /* 0x0000006c4e007388 */ /* 0x0001e20000000c00 */
        /* <DEDUP_REMOVED lines=12> */
[C---:B0-----:R-:W-:Y:S02]  /*9ca0*/  IMAD R109, R119.reuse, 0x78, RZ ;  /* 0x00000078776d7824 */ /* 0x041fe400078e02ff */
[C---:B------:R-:W-:Y:S01]  /*9cb0*/  IMAD R126, R119.reuse, 0xa2, RZ ;  /* 0x000000a2777e7824 */ /* 0x040fe200078e02ff */
[C---:B-1----:R-:W-:Y:S01]  /*9cc0*/  LEA R57, R119.reuse, R119, 0x1 ;  /* 0x0000007777397211 */ /* 0x042fe200078e08ff */
[----:B------:R-:W-:Y:S01]  /*9cd0*/  IMAD R217, R119, 0x4d, RZ ;  /* 0x0000004d77d97824 */ /* 0x000fe200078e02ff */
[-C--:B------:R-:W-:Y:S01]  /*9ce0*/  IADD3 R56, P5, R61, R122.reuse, RZ ;  /* 0x0000007a3d387210 */ /* 0x080fe20007fbe0ff */
[C---:B------:R-:W-:Y:S01]  /*9cf0*/  IMAD R221, R119.reuse, 0x4f, RZ ;  /* 0x0000004f77dd7824 */ /* 0x040fe200078e02ff */
[C---:B------:R-:W-:Y:S01]  /*9d00*/  SHF.L.U32 R59, R119.reuse, 0x2, RZ ;  /* 0x00000002773b7819 */ /* 0x040fe200000006ff */
[----:B--2---:R-:W-:Y:S01]  /*9d10*/  IMAD R65, R119, 0xa, RZ ;  /* 0x0000000a77417824 */ /* 0x004fe200078e02ff */
[----:B------:R-:W-:Y:S01]  /*9d20*/  LEA.HI.X.SX32 R57, R57, R123, 0x1, P5 ;  /* 0x0000007b39397211 */ /* 0x000fe200028f0eff */
[C---:B------:R-:W-:Y:S01]  /*9d30*/  IMAD R67, R119.reuse, 0xc, RZ ;  /* 0x0000000c77437824 */ /* 0x040fe200078e02ff */
[C---:B------:R-:W-:Y:S01]  /*9d40*/  LEA R58, P4, R119.reuse, R122, 0x3 ;  /* 0x0000007a773a7211 */ /* 0x040fe200078818ff */
[----:B---3--:R-:W-:-:S02]  /*9d50*/  IMAD R73, R119, 0x14, RZ ;  /* 0x0000001477497824 */ /* 0x008fc400078e02ff */
[----:B------:R-:W-:Y:S01]  /*9d60*/  IMAD R75, R119, 0x1a, RZ ;  /* 0x0000001a774b7824 */ /* 0x000fe200078e02ff */
[----:B------:R-:W-:Y:S01]  /*9d70*/  LEA.HI.X.SX32 R59, R59, R123, 0x1, P4 ;  /* 0x0000007b3b3b7211 */ /* 0x000fe200020f0eff */
[C---:B------:R-:W-:Y:S02]  /*9d80*/  IMAD R222, R119.reuse, 0xa0, RZ ;  /* 0x000000a077de7824 */ /* 0x040fe400078e02ff */
[C---:B------:R-:W-:Y:S02]  /*9d90*/  IMAD R128, R119.reuse, 0xa4, RZ ;  /* 0x000000a477807824 */ /* 0x040fe400078e02ff */
[C---:B------:R-:W-:Y:S02]  /*9da0*/  IMAD R127, R119.reuse, 0x51, RZ ;  /* 0x00000051777f7824 */ /* 0x040fe400078e02ff */
[C---:B------:R-:W-:Y:S01]  /*9db0*/  IMAD R124, R119.reuse, 0xa6, RZ ;  /* 0x000000a6777c7824 */ /* 0x040fe200078e02ff */
[----:B------:R0:W-:Y:S01]  /*9dc0*/  STG.E.U16 [R122.64], R40 ;  /* 0x000000287a007986 */ /* 0x0001e2000c101504 */
[----:B------:R-:W-:-:S02]  /*9dd0*/  IMAD R125, R119, 0x53, RZ ;  /* 0x00000053777d7824 */ /* 0x000fc400078e02ff */
[C---:B------:R-:W-:Y:S01]  /*9de0*/  IMAD R62, R119.reuse, 0xc2, RZ ;  /* 0x000000c2773e7824 */ /* 0x040fe200078e02ff */
[----:B------:R1:W-:Y:S01]  /*9df0*/  STG.E.U16 [R2.64], R60 ;  /* 0x0000003c02007986 */ /* 0x0003e2000c101504 */
[C---:B------:R-:W-:Y:S02]  /*9e00*/  IMAD R66, R119.reuse, 0xc6, RZ ;  /* 0x000000c677427824 */ /* 0x040fe400078e02ff */
[C---:B------:R-:W-:Y:S01]  /*9e10*/  IMAD R64, R119.reuse, 0xc4, RZ ;  /* 0x000000c477407824 */ /* 0x040fe200078e02ff */
[----:B------:R2:W-:Y:S01]  /*9e20*/  STG.E.U16 [R4.64], R44 ;  /* 0x0000002c04007986 */ /* 0x0005e2000c101504 */
[C---:B------:R-:W-:Y:S02]  /*9e30*/  IMAD R68, R119.reuse, 0xc8, RZ ;  /* 0x000000c877447824 */ /* 0x040fe400078e02ff */
[C---:B------:R-:W-:Y:S01]  /*9e40*/  IMAD R72, R119.reuse, 0xcc, RZ ;  /* 0x000000cc77487824 */ /* 0x040fe200078e02ff */
[----:B0-----:R-:W-:Y:S01]  /*9e50*/  PRMT R40, R48, 0x7632, R40 ;  /* 0x0000763230287816 */ /* 0x001fe20000000028 */
[----:B------:R-:W-:-:S02]  /*9e60*/  IMAD R70, R119, 0xca, RZ ;  /* 0x000000ca77467824 */ /* 0x000fc400078e02ff */
[C---:B------:R-:W-:Y:S01]  /*9e70*/  IMAD R74, R119.reuse, 0xce, RZ ;  /* 0x000000ce774a7824 */ /* 0x040fe200078e02ff */
[C---:B-1----:R-:W-:Y:S01]  /*9e80*/  LEA R3, R119.reuse, R119, 0x2 ;  /* 0x0000007777037211 */ /* 0x042fe200078e10ff */
[----:B------:R-:W-:Y:S01]  /*9e90*/  IMAD R78, R119, 0xd2, RZ ;  /* 0x000000d2774e7824 */ /* 0x000fe200078e02ff */
[-C--:B------:R-:W-:Y:S01]  /*9ea0*/  IADD3 R2, P5, R65, R122.reuse, RZ ;  /* 0x0000007a41027210 */ /* 0x080fe20007fbe0ff */
[C---:B------:R-:W-:Y:S01]  /*9eb0*/  IMAD R76, R119.reuse, 0xd0, RZ ;  /* 0x000000d0774c7824 */ /* 0x040fe200078e02ff */
[----:B--2---:R-:W-:Y:S01]  /*9ec0*/  PRMT R5, R44, 0x7632, R5 ;  /* 0x000076322c057816 */ /* 0x004fe20000000005 */
[----:B------:R-:W-:Y:S01]  /*9ed0*/  IMAD R80, R119, 0xd4, RZ ;  /* 0x000000d477507824 */ /* 0x000fe200078e02ff */
[-C--:B------:R-:W-:Y:S01]  /*9ee0*/  IADD3 R4, P6, R67, R122.reuse, RZ ;  /* 0x0000007a43047210 */ /* 0x080fe20007fde0ff */
[----:B------:R-:W-:Y:S01]  /*9ef0*/  IMAD R79, R119, 0x69, RZ ;  /* 0x00000069774f7824 */ /* 0x000fe200078e02ff */
[----:B------:R-:W-:Y:S01]  /*9f00*/  LEA.HI.X.SX32 R3, R3, R123, 0x1, P5 ;  /* 0x0000007b03037211 */ /* 0x000fe200028f0eff */
[----:B------:R0:W-:Y:S01]  /*9f10*/  STG.E.U16 [R56.64], R5 ;  /* 0x0000000538007986 */ /* 0x0001e2000c101504 */
[C---:B------:R-:W-:Y:S01]  /*9f20*/  LEA R60, P4, R119.reuse, R122, 0x4 ;  /* 0x0000007a773c7211 */ /* 0x040fe200078820ff */
[C---:B------:R-:W-:Y:S01]  /*9f30*/  IMAD R84, R119.reuse, 0xd8, RZ ;  /* 0x000000d877547824 */ /* 0x040fe200078e02ff */
[----:B------:R-:W-:Y:S01]  /*9f40*/  PRMT R44, R52, 0x7632, R44 ;  /* 0x00007632342c7816 */ /* 0x000fe2000000002c */
[----:B------:R1:W-:Y:S01]  /*9f50*/  STG.E.U16 [R58.64], R48 ;  /* 0x000000303a007986 */ /* 0x0003e2000c101504 */
[----:B------:R-:W-:-:S02]  /*9f60*/  IMAD R82, R119, 0xd6, RZ ;  /* 0x000000d677527824 */ /* 0x000fc400078e02ff */
[C---:B------:R-:W-:Y:S01]  /*9f70*/  IMAD R86, R119.reuse, 0xda, RZ ;  /* 0x000000da77567824 */ /* 0x040fe200078e02ff */
[----:B------:R2:W-:Y:S01]  /*9f80*/  STG.E.U16 [R2.64], R40 ;  /* 0x0000002802007986 */ /* 0x0005e2000c101504 */
[C---:B------:R-:W-:Y:S02]  /*9f90*/  IMAD R90, R119.reuse, 0xde, RZ ;  /* 0x000000de775a7824 */ /* 0x040fe400078e02ff */
[----:B------:R-:W-:Y:S01]  /*9fa0*/  IMAD R83, R119, 0x6b, RZ ;  /* 0x0000006b77537824 */ /* 0x000fe200078e02ff */
[----:B0-----:R-:W-:Y:S01]  /*9fb0*/  LEA.HI.X.SX32 R5, R61, R123, 0x1, P6 ;  /* 0x0000007b3d057211 */ /* 0x001fe200030f0eff */
[C---:B------:R-:W-:Y:S01]  /*9fc0*/  IMAD R87, R119.reuse, 0x6d, RZ ;  /* 0x0000006d77577824 */ /* 0x040fe200078e02ff */
[C---:B------:R-:W-:Y:S01]  /*9fd0*/  LEA R61, R119.reuse, -R119, 0x3 ;  /* 0x80000077773d7211 */ /* 0x040fe200078e18ff */
[----:B------:R-:W-:Y:S01]  /*9fe0*/  IMAD R88, R119, 0xdc, RZ ;  /* 0x000000dc77587824 */ /* 0x000fe200078e02ff */
[-C--:B------:R-:W-:Y:S01]  /*9ff0*/  IADD3 R56, P5, R69, R122.reuse, RZ ;  /* 0x0000007a45387210 */ /* 0x080fe20007fbe0ff */
[----:B------:R0:W-:Y:S01]  /*a000*/  STG.E.U16 [R4.64], R52 ;  /* 0x0000003404007986 */ /* 0x0001e2000c101504 */
[----:B-1----:R-:W-:Y:S01]  /*a010*/  IMAD R59, R119, 0xb, RZ ;  /* 0x0000000b773b7824 */ /* 0x002fe200078e02ff */
[----:B------:R-:W-:Y:S01]  /*a020*/  PRMT R48, R49, 0x7632, R48 ;  /* 0x0000763231307816 */ /* 0x000fe20000000030 */
[----:B------:R-:W-:Y:S01]  /*a030*/  IMAD R92, R119, 0xe0, RZ ;  /* 0x000000e0775c7824 */ /* 0x000fe200078e02ff */
[----:B------:R-:W-:Y:S01]  /*a040*/  LEA.HI.X.SX32 R57, R61, R123, 0x1, P5 ;  /* 0x0000007b3d397211 */ /* 0x000fe200028f0eff */
[C---:B------:R-:W-:Y:S01]  /*a050*/  IMAD R91, R119.reuse, 0x6f, RZ ;  /* 0x0000006f775b7824 */ /* 0x040fe200078e02ff */
[C---:B--2---:R-:W-:Y:S01]  /*a060*/  LEA R3, R119.reuse, R119, 0x3 ;  /* 0x0000007777037211 */ /* 0x044fe200078e18ff */
[----:B------:R-:W-:Y:S01]  /*a070*/  IMAD R96, R119, 0xe4, RZ ;  /* 0x000000e477607824 */ /* 0x000fe200078e02ff */
[-C--:B------:R-:W-:Y:S01]  /*a080*/  IADD3 R2, P5, R71, R122.reuse, RZ ;  /* 0x0000007a47027210 */ /* 0x080fe20007fbe0ff */
[----:B------:R1:W-:Y:S01]  /*a090*/  STG.E.U16 [R56.64], R44 ;  /* 0x0000002c38007986 */ /* 0x0003e2000c101504 */
[-C--:B------:R-:W-:Y:S01]  /*a0a0*/  LEA.HI.X.SX32 R61, R63, R123.reuse, 0x1, P4 ;  /* 0x0000007b3f3d7211 */ /* 0x080fe200020f0eff */
[----:B------:R-:W-:Y:S01]  /*a0b0*/  IMAD R63, R119, 0x16, RZ ;  /* 0x00000016773f7824 */ /* 0x000fe200078e02ff */
[-C--:B0-----:R-:W-:Y:S01]  /*a0c0*/  IADD3 R4, P6, R73, R122.reuse, RZ ;  /* 0x0000007a49047210 */ /* 0x081fe20007fde0ff */
[----:B------:R-:W-:Y:S01]  /*a0d0*/  IMAD R94, R119, 0xe2, RZ ;  /* 0x000000e2775e7824 */ /* 0x000fe200078e02ff */
[-C--:B------:R-:W-:Y:S01]  /*a0e0*/  LEA.HI.X.SX32 R3, R3, R123.reuse, 0x1, P5 ;  /* 0x0000007b03037211 */ /* 0x080fe200028f0eff */
[----:B------:R0:W-:Y:S01]  /*a0f0*/  STG.E.U16 [R60.64], R41 ;  /* 0x000000293c007986 */ /* 0x0001e2000c101504 */
[----:B------:R-:W-:Y:S01]  /*a100*/  PRMT R40, R41, 0x7632, R40 ;  /* 0x0000763229287816 */ /* 0x000fe20000000028 */
[----:B------:R-:W-:Y:S01]  /*a110*/  IMAD R98, R119, 0xe6, RZ ;  /* 0x000000e677627824 */ /* 0x000fe200078e02ff */
[-C--:B------:R-:W-:Y:S01]  /*a120*/  LEA.HI.X.SX32 R5, R65, R123.reuse, 0x1, P6 ;  /* 0x0000007b41057211 */ /* 0x080fe200030f0eff */
[----:B------:R-:W-:Y:S01]  /*a130*/  IMAD R65, R119, 0x18, RZ ;  /* 0x0000001877417824 */ /* 0x000fe200078e02ff */
[----:B------:R-:W-:Y:S01]  /*a140*/  PRMT R52, R53, 0x7632, R52 ;  /* 0x0000763235347816 */ /* 0x000fe20000000034 */
[----:B------:R2:W-:Y:S01]  /*a150*/  STG.E.U16 [R2.64], R40 ;  /* 0x0000002802007986 */ /* 0x0005e2000c101504 */
[-C--:B-1----:R-:W-:Y:S01]  /*a160*/  IADD3 R56, P5, R63, R122.reuse, RZ ;  /* 0x0000007a3f387210 */ /* 0x082fe20007fbe0ff */
[----:B------:R-:W-:Y:S01]  /*a170*/  IMAD R251, R119, 0xea, RZ ;  /* 0x000000ea77fb7824 */ /* 0x000fe200078e02ff */
[-C--:B------:R-:W-:Y:S01]  /*a180*/  IADD3 R58, P4, R65, R122.reuse, RZ ;  /* 0x0000007a413a7210 */ /* 0x080fe20007f9e0ff */
[----:B------:R1:W-:Y:S01]  /*a190*/  STG.E.U16 [R4.64], R45 ;  /* 0x0000002d04007986 */ /* 0x0003e2000c101504 */
[-C--:B------:R-:W-:Y:S01]  /*a1a0*/  LEA.HI.X.SX32 R57, R59, R123.reuse, 0x1, P5 ;  /* 0x0000007b3b397211 */ /* 0x080fe200028f0eff */
[----:B0-----:R-:W-:Y:S01]  /*a1b0*/  IMAD R61, R119, 0x1e, RZ ;  /* 0x0000001e773d7824 */ /* 0x001fe200078e02ff */
[----:B------:R-:W-:Y:S01]  /*a1c0*/  LEA.HI.X.SX32 R59, R67, R123, 0x1, P4 ;  /* 0x0000007b433b7211 */ /* 0x000fe200020f0eff */
[C---:B------:R-:W-:Y:S01]  /*a1d0*/  IMAD R60, R119.reuse, 0xc0, RZ ;  /* 0x000000c0773c7824 */ /* 0x040fe200078e02ff */
[C---:B------:R-:W-:Y:S01]  /*a1e0*/  LEA R41, R119.reuse, -R119, 0x4 ;  /* 0x8000007777297211 */ /* 0x040fe200078e20ff */
[C---:B------:R-:W-:Y:S01]  /*a1f0*/  IMAD R67, R119.reuse, 0x63, RZ ;  /* 0x0000006377437824 */ /* 0x040fe200078e02ff */
[CC--:B------:R-:W-:Y:S01]  /*a200*/  LEA R44, P4, R119.reuse, R122.reuse, 0x5 ;  /* 0x0000007a772c7211 */ /* 0x0c0fe200078828ff */
[----:B--2---:R-:W-:Y:S01]  /*a210*/  IMAD R3, R119, 0xd, RZ ;  /* 0x0000000d77037824 */ /* 0x004fe200078e02ff */
[-C--:B------:R-:W-:Y:S01]  /*a220*/  IADD3 R2, P5, R75, R122.reuse, RZ ;  /* 0x0000007a4b027210 */ /* 0x080fe20007fbe0ff */
[----:B------:R-:W-:Y:S01]  /*a230*/  IMAD R95, R119, 0x71, RZ ;  /* 0x00000071775f7824 */ /* 0x000fe200078e02ff */
[----:B-1----:R-:W-:Y:S01]  /*a240*/  PRMT R5, R45, 0x7632, R5 ;  /* 0x000076322d057816 */ /* 0x002fe20000000005 */
[----:B------:R-:W-:Y:S01]  /*a250*/  IMAD R99, R119, 0x73, RZ ;  /* 0x0000007377637824 */ /* 0x000fe200078e02ff */
[-C--:B------:R-:W-:Y:S01]  /*a260*/  IADD3 R4, P6, R77, R122.reuse, RZ ;  /* 0x0000007a4d047210 */ /* 0x080fe20007fde0ff */
[----:B------:R-:W-:Y:S01]  /*a270*/  IMAD R100, R119, 0xe8, RZ ;  /* 0x000000e877647824 */ /* 0x000fe200078e02ff */
[-C--:B------:R-:W-:Y:S01]  /*a280*/  LEA.HI.X.SX32 R3, R3, R123.reuse, 0x1, P5 ;  /* 0x0000007b03037211 */ /* 0x080fe200028f0eff */
[----:B------:R0:W-:Y:S01]  /*a290*/  STG.E.U16 [R56.64], R5 ;  /* 0x0000000538007986 */ /* 0x0001e2000c101504 */
[----:B------:R-:W-:Y:S01]  /*a2a0*/  IADD3 R40, P5, R61, R122, RZ ;  /* 0x0000007a3d287210 */ /* 0x000fe20007fbe0ff */
[C---:B------:R-:W-:Y:S01]  /*a2b0*/  IMAD R249, R119.reuse, 0xec, RZ ;  /* 0x000000ec77f97824 */ /* 0x040fe200078e02ff */
[----:B------:R-:W-:Y:S01]  /*a2c0*/  SHF.L.U32 R45, R119, 0x4, RZ ;  /* 0x00000004772d7819 */ /* 0x000fe200000006ff */
[----:B------:R1:W-:Y:S01]  /*a2d0*/  STG.E.U16 [R58.64], R49 ;  /* 0x000000313a007986 */ /* 0x0003e2000c101504 */
[-C--:B------:R-:W-:Y:S01]  /*a2e0*/  LEA.HI.X.SX32 R41, R41, R123.reuse, 0x1, P5 ;  /* 0x0000007b29297211 */ /* 0x080fe200028f0eff */
[----:B------:R-:W-:Y:S01]  /*a2f0*/  IMAD R103, R119, 0x75, RZ ;  /* 0x0000007577677824 */ /* 0x000fe200078e02ff */
[----:B------:R-:W-:Y:S01]  /*a300*/  LEA.HI.X.SX32 R45, R45, R123, 0x1, P4 ;  /* 0x0000007b2d2d7211 */ /* 0x000fe200020f0eff */
[----:B------:R2:W-:Y:S01]  /*a310*/  STG.E.U16 [R2.64], R48 ;  /* 0x0000003002007986 */ /* 0x0005e2000c101504 */
[----:B------:R-:W-:-:S02]  /*a320*/  IMAD R245, R119, 0xf0, RZ ;  /* 0x000000f077f57824 */ /* 0x000fc400078e02ff */
[----:B------:R-:W-:Y:S01]  /*a330*/  IMAD R247, R119, 0xee, RZ ;  /* 0x000000ee77f77824 */ /* 0x000fe200078e02ff */
[----:B0-----:R-:W-:Y:S01]  /*a340*/  LEA.HI.X.SX32 R5, R69, R123, 0x1, P6 ;  /* 0x0000007b45057211 */ /* 0x001fe200030f0eff */
[C---:B------:R-:W-:Y:S02]  /*a350*/  IMAD R57, R119.reuse, 0x22, RZ ;  /* 0x0000002277397824 */ /* 0x040fe400078e02ff */
[C---:B------:R-:W-:Y:S02]  /*a360*/  IMAD R69, R119.reuse, 0x64, RZ ;  /* 0x0000006477457824 */ /* 0x040fe400078e02ff */
[----:B------:R0:W-:Y:S01]  /*a370*/  STG.E.U16 [R4.64], R53 ;  /* 0x0000003504007986 */ /* 0x0001e2000c101504 */
[C---:B-1----:R-:W-:Y:S01]  /*a380*/  IMAD R49, R119.reuse, 0x13, RZ ;  /* 0x0000001377317824 */ /* 0x042fe200078e02ff */
[----:B--2---:R-:W-:Y:S02]  /*a390*/  LEA R3, R119, R119, 0x4 ;  /* 0x0000007777037211 */ /* 0x004fe400078e20ff */
[----:B------:R1:W-:Y:S01]  /*a3a0*/  STG.E.U16 [R40.64], R52 ;  /* 0x0000003428007986 */ /* 0x0003e2000c101504 */
[-C--:B------:R-:W-:Y:S01]  /*a3b0*/  IADD3 R2, P5, R57, R122.reuse, RZ ;  /* 0x0000007a39027210 */ /* 0x080fe20007fbe0ff */
[----:B------:R-:W-:Y:S01]  /*a3c0*/  IMAD R56, R119, 0xbc, RZ ;  /* 0x000000bc77387824 */ /* 0x000fe200078e02ff */
[-C--:B------:R-:W-:Y:S01]  /*a3d0*/  IADD3 R48, P4, R141, R122.reuse, RZ ;  /* 0x0000007a8d307210 */ /* 0x080fe20007f9e0ff */
[----:B------:R2:W-:Y:S01]  /*a3e0*/  STG.E.U16 [R44.64], R42 ;  /* 0x0000002a2c007986 */ /* 0x0005e2000c101504 */
[----:B------:R-:W-:Y:S01]  /*a3f0*/  LEA.HI.X.SX32 R3, R3, R123, 0x1, P5 ;  /* 0x0000007b03037211 */ /* 0x000fe200028f0eff */
[----:B------:R-:W-:Y:S01]  /*a400*/  IMAD R58, R119, 0xbe, RZ ;  /* 0x000000be773a7824 */ /* 0x000fe200078e02ff */
[----:B0-----:R-:W-:Y:S01]  /*a410*/  IADD3 R4, P6, R133, R122, RZ ;  /* 0x0000007a85047210 */ /* 0x001fe20007fde0ff */
[----:B------:R-:W-:-:S02]  /*a420*/  IMAD R53, R119, 0x5c, RZ ;  /* 0x0000005c77357824 */ /* 0x000fc400078e02ff */
[C---:B------:R-:W-:Y:S01]  /*a430*/  IMAD R59, R119.reuse, 0x5f, RZ ;  /* 0x0000005f773b7824 */ /* 0x040fe200078e02ff */
[----:B-1----:R-:W-:Y:S01]  /*a440*/  PRMT R41, R42, 0x7632, R41 ;  /* 0x000076322a297816 */ /* 0x002fe20000000029 */
[----:B------:R-:W-:Y:S01]  /*a450*/  IMAD R52, R119, 0xb8, RZ ;  /* 0x000000b877347824 */ /* 0x000fe200078e02ff */
[----:B------:R-:W-:Y:S01]  /*a460*/  LEA.HI.X.SX32 R5, R71, R123, 0x1, P6 ;  /* 0x0000007b47057211 */ /* 0x000fe200030f0eff */
[----:B------:R-:W-:Y:S01]  /*a470*/  IMAD R71, R119, 0x65, RZ ;  /* 0x0000006577477824 */ /* 0x000fe200078e02ff */
[----:B------:R-:W-:Y:S01]  /*a480*/  IADD3 R40, P5, R137, R122, RZ ;  /* 0x0000007a89287210 */ /* 0x000fe20007fbe0ff */
[----:B------:R0:W-:Y:S01]  /*a490*/  STG.E.U16 [R2.64], R41 ;  /* 0x0000002902007986 */ /* 0x0001e2000c101504 */
[C---:B--2---:R-:W-:Y:S01]  /*a4a0*/  IMAD R45, R119.reuse, 0x17, RZ ;  /* 0x00000017772d7824 */ /* 0x044fe200078e02ff */
[----:B------:R-:W-:Y:S01]  /*a4b0*/  PRMT R42, R54, 0x7632, R42 ;  /* 0x00007632362a7816 */ /* 0x000fe2000000002a */
[C---:B------:R-:W-:Y:S01]  /*a4c0*/  IMAD R243, R119.reuse, 0xf2, RZ ;  /* 0x000000f277f37824 */ /* 0x040fe200078e02ff */
[----:B------:R1:W-:Y:S01]  /*a4d0*/  STG.E.U16 [R4.64], R46 ;  /* 0x0000002e04007986 */ /* 0x0003e2000c101504 */
[----:B------:R-:W-:-:S02]  /*a4e0*/  IMAD R239, R119, 0xf6, RZ ;  /* 0x000000f677ef7824 */ /* 0x000fc400078e02ff */
[C---:B------:R-:W-:Y:S02]  /*a4f0*/  IMAD R107, R119.reuse, 0x77, RZ ;  /* 0x00000077776b7824 */ /* 0x040fe400078e02ff */
[C---:B------:R-:W-:Y:S02]  /*a500*/  IMAD R111, R119.reuse, 0x79, RZ ;  /* 0x00000079776f7824 */ /* 0x040fe400078e02ff */
[----:B------:R-:W-:Y:S01]  /*a510*/  IMAD R241, R119, 0xf4, RZ ;  /* 0x000000f477f17824 */ /* 0x000fe200078e02ff */
[-C--:B0-----:R-:W-:Y:S01]  /*a520*/  LEA.HI.X.SX32 R41, R49, R123.reuse, 0x1, P5 ;  /* 0x0000007b31297211 */ /* 0x081fe200028f0eff */
[----:B------:R-:W-:Y:S01]  /*a530*/  IMAD R3, R119, 0x15, RZ ;  /* 0x0000001577037824 */ /* 0x000fe200078e02ff */
[-C--:B------:R-:W-:Y:S01]  /*a540*/  IADD3 R2, P5, R145, R122.reuse, RZ ;  /* 0x0000007a91027210 */ /* 0x080fe20007fbe0ff */
[C---:B------:R-:W-:Y:S01]  /*a550*/  IMAD R237, R119.reuse, 0xf8, RZ ;  /* 0x000000f877ed7824 */ /* 0x040fe200078e02ff */
[----:B-1----:R-:W-:Y:S01]  /*a560*/  PRMT R5, R46, 0x7632, R5 ;  /* 0x000076322e057816 */ /* 0x002fe20000000005 */
[----:B------:R-:W-:Y:S01]  /*a570*/  IMAD R115, R119, 0x7b, RZ ;  /* 0x0000007b77737824 */ /* 0x000fe200078e02ff */
[-C--:B------:R-:W-:Y:S01]  /*a580*/  LEA.HI.X.SX32 R49, R73, R123.reuse, 0x1, P4 ;  /* 0x0000007b49317211 */ /* 0x080fe200020f0eff */
[----:B------:R-:W-:Y:S01]  /*a590*/  IMAD R73, R119, 0x66, RZ ;  /* 0x0000006677497824 */ /* 0x000fe200078e02ff */
[----:B------:R-:W-:Y:S01]  /*a5a0*/  LEA.HI.X.SX32 R3, R3, R123, 0x1, P5 ;  /* 0x0000007b03037211 */ /* 0x000fe200028f0eff */
[----:B------:R0:W-:Y:S01]  /*a5b0*/  STG.E.U16 [R40.64], R5 ;  /* 0x0000000528007986 */ /* 0x0001e2000c101504 */
[-C--:B------:R-:W-:Y:S01]  /*a5c0*/  IADD3 R4, P6, R149, R122.reuse, RZ ;  /* 0x0000007a95047210 */ /* 0x080fe20007fde0ff */
[----:B------:R-:W-:Y:S01]  /*a5d0*/  IMAD R233, R119, 0xfc, RZ ;  /* 0x000000fc77e97824 */ /* 0x000fe200078e02ff */
[----:B------:R-:W-:Y:S01]  /*a5e0*/  IADD3 R44, P4, R157, R122, RZ ;  /* 0x0000007a9d2c7210 */ /* 0x000fe20007f9e0ff */
[----:B------:R1:W-:Y:S01]  /*a5f0*/  STG.E.U16 [R48.64], R50 ;  /* 0x0000003230007986 */ /* 0x0003e2000c101504 */
[----:B------:R-:W-:Y:S01]  /*a600*/  PRMT R46, R47, 0x7632, R46 ;  /* 0x000076322f2e7816 */ /* 0x000fe2000000002e */
[----:B------:R-:W-:-:S02]  /*a610*/  IMAD R235, R119, 0xfa, RZ ;  /* 0x000000fa77eb7824 */ /* 0x000fc400078e02ff */
[----:B------:R-:W-:Y:S02]  /*a620*/  FFMA R6, R227, 0.69314718246459960938, R6 ;  /* 0x3f317218e3067823 */ /* 0x000fe40000000006 */
[----:B------:R-:W-:Y:S01]  /*a630*/  FFMA R209, R226, 0.69314718246459960938, R209 ;  /* 0x3f317218e2d17823 */ /* 0x000fe200000000d1 */
[----:B0-----:R-:W-:Y:S02]  /*a640*/  PRMT R41, R50, 0x7632, R41 ;  /* 0x0000763232297816 */ /* 0x001fe40000000029 */
[-C--:B------:R-:W-:Y:S02]  /*a650*/  IADD3 R40, P5, R153, R122.reuse, RZ ;  /* 0x0000007a99287210 */ /* 0x080fe40007fbe0ff */
[-C--:B------:R-:W-:Y:S01]  /*a660*/  LEA.HI.X.SX32 R5, R63, R123.reuse, 0x1, P6 ;  /* 0x0000007b3f057211 */ /* 0x080fe200030f0eff */
[----:B------:R0:W-:Y:S01]  /*a670*/  STG.E.U16 [R2.64], R41 ;  /* 0x0000002902007986 */ /* 0x0001e2000c101504 */
[C---:B-1----:R-:W-:Y:S02]  /*a680*/  IMAD R49, R119.reuse, 0x1b, RZ ;  /* 0x0000001b77317824 */ /* 0x042fe400078e02ff */
[C---:B------:R-:W-:Y:S01]  /*a690*/  IMAD R50, R119.reuse, 0xb6, RZ ;  /* 0x000000b677327824 */ /* 0x040fe200078e02ff */
[----:B------:R1:W-:Y:S01]  /*a6a0*/  STG.E.U16 [R4.64], R54 ;  /* 0x0000003604007986 */ /* 0x0003e2000c101504 */
[----:B------:R-:W-:Y:S01]  /*a6b0*/  IMAD R63, R119, 0x61, RZ ;  /* 0x00000061773f7824 */ /* 0x000fe200078e02ff */
[----:B0-----:R-:W-:Y:S01]  /*a6c0*/  LEA.HI.X.SX32 R41, R45, R123, 0x1, P5 ;  /* 0x0000007b2d297211 */ /* 0x001fe200028f0eff */
[----:B------:R-:W-:Y:S01]  /*a6d0*/  IMAD R3, R119, 0x19, RZ ;  /* 0x0000001977037824 */ /* 0x000fe200078e02ff */
[----:B------:R-:W-:-:S02]  /*a6e0*/  IADD3 R2, P5, R161, R122, RZ ;  /* 0x0000007aa1027210 */ /* 0x000fc40007fbe0ff */
[-C--:B------:R-:W-:Y:S01]  /*a6f0*/  LEA.HI.X.SX32 R45, R65, R123.reuse, 0x1, P4 ;  /* 0x0000007b412d7211 */ /* 0x080fe200020f0eff */
[----:B------:R0:W-:Y:S01]  /*a700*/  STG.E.U16 [R40.64], R42 ;  /* 0x0000002a28007986 */ /* 0x0001e2000c101504 */
[-C--:B------:R-:W-:Y:S01]  /*a710*/  LEA.HI.X.SX32 R3, R3, R123.reuse, 0x1, P5 ;  /* 0x0000007b03037211 */ /* 0x080fe200028f0eff */
[----:B------:R-:W-:Y:S01]  /*a720*/  IMAD R65, R119, 0x62, RZ ;  /* 0x0000006277417824 */ /* 0x000fe200078e02ff */
[-C--:B-1----:R-:W-:Y:S01]  /*a730*/  IADD3 R4, P6, R165, R122.reuse, RZ ;  /* 0x0000007aa5047210 */ /* 0x082fe20007fde0ff */
[----:B------:R1:W-:Y:S01]  /*a740*/  STG.E.U16 [R44.64], R43 ;  /* 0x0000002b2c007986 */ /* 0x0003e2000c101504 */
[----:B------:R-:W-:Y:S01]  /*a750*/  IADD3 R48, P4, R173, R122, RZ ;  /* 0x0000007aad307210 */ /* 0x000fe20007f9e0ff */
[----:B------:R-:W-:Y:S01]  /*a760*/  IMAD R54, R119, 0xba, RZ ;  /* 0x000000ba77367824 */ /* 0x000fe200078e02ff */
[----:B------:R-:W-:Y:S01]  /*a770*/  LEA.HI.X.SX32 R5, R75, R123, 0x1, P6 ;  /* 0x0000007b4b057211 */ /* 0x000fe200030f0eff */
[----:B------:R-:W-:Y:S01]  /*a780*/  IMAD R75, R119, 0x67, RZ ;  /* 0x00000067774b7824 */ /* 0x000fe200078e02ff */
[----:B0-----:R-:W-:-:S02]  /*a790*/  PRMT R41, R43, 0x7632, R41 ;  /* 0x000076322b297816 */ /* 0x001fc40000000029 */
[-C--:B------:R-:W-:Y:S02]  /*a7a0*/  IADD3 R40, P5, R169, R122.reuse, RZ ;  /* 0x0000007aa9287210 */ /* 0x080fe40007fbe0ff */
[-C--:B------:R-:W-:Y:S01]  /*a7b0*/  IADD3 R42, P6, R181, R122.reuse, RZ ;  /* 0x0000007ab52a7210 */ /* 0x080fe20007fde0ff */
[----:B------:R0:W-:Y:S01]  /*a7c0*/  STG.E.U16 [R2.64], R41 ;  /* 0x0000002902007986 */ /* 0x0001e2000c101504 */
[----:B-1----:R-:W-:Y:S02]  /*a7d0*/  SHF.L.U32 R45, R119, 0x5, RZ ;  /* 0x00000005772d7819 */ /* 0x002fe400000006ff */
[-C--:B------:R-:W-:Y:S01]  /*a7e0*/  LEA.HI.X.SX32 R43, R61, R123.reuse, 0x1, P6 ;  /* 0x0000007b3d2b7211 */ /* 0x080fe200030f0eff */
[----:B------:R1:W-:Y:S01]  /*a7f0*/  STG.E.U16 [R4.64], R47 ;  /* 0x0000002f04007986 */ /* 0x0003e2000c101504 */
[-C--:B------:R-:W-:Y:S01]  /*a800*/  IADD3 R44, P6, R197, R122.reuse, RZ ;  /* 0x0000007ac52c7210 */ /* 0x080fe20007fde0ff */
[----:B------:R-:W-:Y:S01]  /*a810*/  IMAD R61, R119, 0x60, RZ ;  /* 0x00000060773d7824 */ /* 0x000fe200078e02ff */
[----:B0-----:R-:W-:Y:S01]  /*a820*/  LEA.HI.X.SX32 R41, R49, R123, 0x1, P5 ;  /* 0x0000007b31297211 */ /* 0x001fe200028f0eff */
[----:B------:R-:W-:Y:S01]  /*a830*/  IMAD R3, R119, 0x1d, RZ ;  /* 0x0000001d77037824 */ /* 0x000fe200078e02ff */
[----:B------:R-:W-:-:S02]  /*a840*/  IADD3 R2, P5, R177, R122, RZ ;  /* 0x0000007ab1027210 */ /* 0x000fc40007fbe0ff */
[-C--:B------:R-:W-:Y:S01]  /*a850*/  LEA.HI.X.SX32 R49, R77, R123.reuse, 0x1, P4 ;  /* 0x0000007b4d317211 */ /* 0x080fe200020f0eff */
[----:B------:R0:W-:Y:S01]  /*a860*/  STG.E.U16 [R40.64], R46 ;  /* 0x0000002e28007986 */ /* 0x0001e2000c101504 */
[----:B------:R-:W-:Y:S01]  /*a870*/  LEA.HI.X.SX32 R3, R3, R123, 0x1, P5 ;  /* 0x0000007b03037211 */ /* 0x000fe200028f0eff */
[C---:B------:R-:W-:Y:S01]  /*a880*/  IMAD R77, R119.reuse, 0x68, RZ ;  /* 0x00000068774d7824 */ /* 0x040fe200078e02ff */
[----:B-1----:R-:W-:Y:S01]  /*a890*/  LEA R5, R119, -R119, 0x5 ;  /* 0x8000007777057211 */ /* 0x002fe200078e28ff */
[----:B------:R1:W-:Y:S01]  /*a8a0*/  STG.E.U16 [R48.64], R51 ;  /* 0x0000003330007986 */ /* 0x0003e2000c101504 */
[----:B------:R-:W-:Y:S02]  /*a8b0*/  IADD3 R4, P5, R185, R122, RZ ;  /* 0x0000007ab9047210 */ /* 0x000fe40007fbe0ff */
[----:B------:R-:W-:Y:S02]  /*a8c0*/  PRMT R47, R55, 0x7632, R47 ;  /* 0x00007632372f7816 */ /* 0x000fe4000000002f */
[----:B------:R-:W-:-:S02]  /*a8d0*/  LEA.HI.X.SX32 R5, R5, R123, 0x1, P5 ;  /* 0x0000007b05057211 */ /* 0x000fc400028f0eff */
[----:B0-----:R-:W-:Y:S01]  /*a8e0*/  PRMT R41, R51, 0x7632, R41 ;  /* 0x0000763233297816 */ /* 0x001fe20000000029 */
[C---:B------:R-:W-:Y:S01]  /*a8f0*/  IMAD R46, R119.reuse, 0xb2, RZ ;  /* 0x000000b2772e7824 */ /* 0x040fe200078e02ff */
[C---:B------:R-:W-:Y:S01]  /*a900*/  LEA R40, P4, R119.reuse, R122, 0x6 ;  /* 0x0000007a77287211 */ /* 0x040fe200078830ff */
[C---:B-1----:R-:W-:Y:S02]  /*a910*/  IMAD R49, R119.reuse, 0x5a, RZ ;  /* 0x0000005a77317824 */ /* 0x042fe400078e02ff */
[----:B------:R0:W-:Y:S01]  /*a920*/  STG.E.U16 [R2.64], R41 ;  /* 0x0000002902007986 */ /* 0x0001e2000c101504 */
[C---:B------:R-:W-:Y:S02]  /*a930*/  IMAD R48, R119.reuse, 0xb4, RZ ;  /* 0x000000b477307824 */ /* 0x040fe400078e02ff */
[C---:B------:R-:W-:Y:S01]  /*a940*/  IMAD R51, R119.reuse, 0x5b, RZ ;  /* 0x0000005b77337824 */ /* 0x040fe200078e02ff */
[----:B------:R1:W-:Y:S04]  /*a950*/  STG.E.U16 [R42.64], R55 ;  /* 0x000000372a007986 */ /* 0x0003e8000c101504 */
[----:B------:R4:W-:Y:S01]  /*a960*/  STG.E.U16 [R4.64], R47 ;  /* 0x0000002f04007986 */ /* 0x0009e2000c101504 */
[----:B0-----:R-:W-:-:S02]  /*a970*/  LEA R3, R119, R119, 0x5 ;  /* 0x0000007777037211 */ /* 0x001fc400078e28ff */
[-C--:B------:R-:W-:Y:S02]  /*a980*/  IADD3 R2, P5, R193, R122.reuse, RZ ;  /* 0x0000007ac1027210 */ /* 0x080fe40007fbe0ff */
[-C--:B------:R-:W-:Y:S01]  /*a990*/  LEA.HI.X.SX32 R41, R45, R123.reuse, 0x1, P4 ;  /* 0x0000007b2d297211 */ /* 0x080fe200020f0eff */
[----:B-1----:R-:W-:Y:S01]  /*a9a0*/  IMAD R42, R119, 0xae, RZ ;  /* 0x000000ae772a7824 */ /* 0x002fe200078e02ff */
[-C--:B------:R-:W-:Y:S01]  /*a9b0*/  LEA.HI.X.SX32 R3, R3, R123.reuse, 0x1, P5 ;  /* 0x0000007b03037211 */ /* 0x080fe200028f0eff */
[----:B------:R-:W-:Y:S01]  /*a9c0*/  IMAD R43, R119, 0x57, RZ ;  /* 0x00000057772b7824 */ /* 0x000fe200078e02ff */
[----:B----4-:R-:W-:Y:S01]  /*a9d0*/  PRMT R5, R24, 0x7632, R5 ;  /* 0x0000763218057816 */ /* 0x010fe20000000005 */
[----:B------:R0:W-:Y:S01]  /*a9e0*/  STG.E.U16 [R40.64], R24 ;  /* 0x0000001828007986 */ /* 0x0001e2000c101504 */
[-C--:B------:R-:W-:Y:S01]  /*a9f0*/  IADD3 R132, P5, R205, R122.reuse, RZ ;  /* 0x0000007acd847210 */ /* 0x080fe20007fbe0ff */
[----:B------:R-:W-:Y:S01]  /*aa00*/  IMAD R4, R119, 0xaa, RZ ;  /* 0x000000aa77047824 */ /* 0x000fe200078e02ff */
[-C--:B------:R-:W-:Y:S01]  /*aa10*/  LEA.HI.X.SX32 R45, R57, R123.reuse, 0x1, P6 ;  /* 0x0000007b392d7211 */ /* 0x080fe200030f0eff */
[----:B------:R1:W-:Y:S01]  /*aa20*/  STG.E.U16 [R2.64], R5 ;  /* 0x0000000502007986 */ /* 0x0003e2000c101504 */
[-C--:B------:R-:W-:Y:S01]  /*aa30*/  IADD3 R130, P4, R201, R122.reuse, RZ ;  /* 0x0000007ac9827210 */ /* 0x080fe20007f9e0ff */
[----:B------:R-:W-:Y:S01]  /*aa40*/  IMAD R57, R119, 0x5e, RZ ;  /* 0x0000005e77397824 */ /* 0x000fe200078e02ff */
[-C--:B------:R-:W-:Y:S01]  /*aa50*/  IADD3 R134, P6, R211, R122.reuse, RZ ;  /* 0x0000007ad3867210 */ /* 0x080fe20007fde0ff */
[----:B-----5:R2:W-:Y:S01]  /*aa60*/  STG.E.U16 [R44.64], R36 ;  /* 0x000000242c007986 */ /* 0x0205e2000c101504 */
[-C--:B------:R-:W-:Y:S01]  /*aa70*/  LEA.HI.X.SX32 R133, R133, R123.reuse, 0x1, P5 ;  /* 0x0000007b85857211 */ /* 0x080fe200028f0eff */
[----:B------:R-:W-:Y:S01]  /*aa80*/  IMAD R47, R119, 0x59, RZ ;  /* 0x00000059772f7824 */ /* 0x000fe200078e02ff */
[-C--:B------:R-:W-:Y:S01]  /*aa90*/  IADD3 R138, P5, R219, R122.reuse, RZ ;  /* 0x0000007adb8a7210 */ /* 0x080fe20007fbe0ff */
[----:B0-----:R-:W-:Y:S01]  /*aaa0*/  IMAD R41, R119, 0x56, RZ ;  /* 0x0000005677297824 */ /* 0x001fe200078e02ff */
[-C--:B------:R-:W-:Y:S01]  /*aab0*/  LEA.HI.X.SX32 R131, R131, R123.reuse, 0x1, P4 ;  /* 0x0000007b83837211 */ /* 0x080fe200020f0eff */
[----:B------:R-:W-:Y:S01]  /*aac0*/  IMAD R40, R119, 0xac, RZ ;  /* 0x000000ac77287824 */ /* 0x000fe200078e02ff */
[-C--:B------:R-:W-:Y:S01]  /*aad0*/  IADD3 R136, P4, R215, R122.reuse, RZ ;  /* 0x0000007ad7887210 */ /* 0x080fe20007f9e0ff */
[----:B-1----:R-:W-:Y:S01]  /*aae0*/  IMAD R3, R119, 0x54, RZ ;  /* 0x0000005477037824 */ /* 0x002fe200078e02ff */
[-C--:B------:R-:W-:Y:S01]  /*aaf0*/  LEA.HI.X.SX32 R135, R135, R123.reuse, 0x1, P6 ;  /* 0x0000007b87877211 */ /* 0x080fe200030f0eff */
[----:B------:R-:W-:Y:S01]  /*ab00*/  IMAD R2, R119, 0xa8, RZ ;  /* 0x000000a877027824 */ /* 0x000fe200078e02ff */
[-C--:B------:R-:W-:Y:S01]  /*ab10*/  IADD3 R140, P6, R223, R122.reuse, RZ ;  /* 0x0000007adf8c7210 */ /* 0x080fe20007fde0ff */
[----:B--2---:R-:W-:Y:S01]  /*ab20*/  IMAD R45, R119, 0x58, RZ ;  /* 0x00000058772d7824 */ /* 0x004fe200078e02ff */
[-C--:B------:R-:W-:Y:S01]  /*ab30*/  LEA.HI.X.SX32 R139, R139, R123.reuse, 0x1, P5 ;  /* 0x0000007b8b8b7211 */ /* 0x080fe200028f0eff */
[----:B------:R-:W-:Y:S01]  /*ab40*/  IMAD R5, R119, 0x55, RZ ;  /* 0x0000005577057824 */ /* 0x000fe200078e02ff */
[-C--:B------:R-:W-:Y:S01]  /*ab50*/  IADD3 R144, P5, R3, R122.reuse, RZ ;  /* 0x0000007a03907210 */ /* 0x080fe20007fbe0ff */
[----:B------:R-:W-:Y:S01]  /*ab60*/  IMAD R44, R119, 0xb0, RZ ;  /* 0x000000b0772c7824 */ /* 0x000fe200078e02ff */
[----:B------:R-:W-:Y:S01]  /*ab70*/  LEA.HI.X.SX32 R137, R137, R123, 0x1, P4 ;  /* 0x0000007b89897211 */ /* 0x000fe200020f0eff */
[----:B------:R-:W-:Y:S01]  /*ab80*/  IMAD R55, R119, 0x5d, RZ ;  /* 0x0000005d77377824 */ /* 0x000fe200078e02ff */
[----:B------:R-:W-:-:S02]  /*ab90*/  IADD3 R142, P4, R129, R122, RZ ;  /* 0x0000007a818e7210 */ /* 0x000fc40007f9e0ff */
[-C--:B------:R-:W-:Y:S02]  /*aba0*/  LEA.HI.X.SX32 R141, R141, R123.reuse, 0x1, P6 ;  /* 0x0000007b8d8d7211 */ /* 0x080fe400030f0eff */
[-C--:B------:R-:W-:Y:S02]  /*abb0*/  IADD3 R146, P6, R41, R122.reuse, RZ ;  /* 0x0000007a29927210 */ /* 0x080fe40007fde0ff */
[-C--:B------:R-:W-:Y:S02]  /*abc0*/  LEA.HI.X.SX32 R145, R145, R123.reuse, 0x1, P5 ;  /* 0x0000007b91917211 */ /* 0x080fe400028f0eff */
[-C--:B------:R-:W-:Y:S02]  /*abd0*/  IADD3 R150, P5, R49, R122.reuse, RZ ;  /* 0x0000007a31967210 */ /* 0x080fe40007fbe0ff */
[----:B------:R-:W-:Y:S02]  /*abe0*/  LEA.HI.X.SX32 R143, R143, R123, 0x1, P4 ;  /* 0x0000007b8f8f7211 */ /* 0x000fe400020f0eff */
        /* <DEDUP_REMOVED lines=32> */
[----:B------:R-:W-:Y:S02]  /*adf0*/  PRMT R36, R36, 0x7632, R36 ;  /* 0x0000763224247816 */ /* 0x000fe40000000024 */
[-C--:B------:R-:W-:Y:S02]  /*ae00*/  IADD3 R182, P6, R113, R122.reuse, RZ ;  /* 0x0000007a71b67210 */ /* 0x080fe40007fde0ff */
[-C--:B------:R-:W-:Y:S01]  /*ae10*/  LEA.HI.X.SX32 R181, R181, R123.reuse, 0x1, P5 ;  /* 0x0000007bb5b57211 */ /* 0x080fe200028f0eff */
[----:B------:R0:W-:Y:S01]  /*ae20*/  STG.E.U16 [R130.64], R36 ;  /* 0x0000002482007986 */ /* 0x0001e2000c101504 */
[----:B------:R-:W-:Y:S02]  /*ae30*/  IADD3 R186, P5, R121, R122, RZ ;  /* 0x0000007a79ba7210 */ /* 0x000fe40007fbe0ff */
[----:B------:R-:W-:Y:S01]  /*ae40*/  LEA.HI.X.SX32 R179, R179, R123, 0x1, P4 ;  /* 0x0000007bb3b37211 */ /* 0x000fe200020f0eff */
[----:B------:R1:W-:Y:S01]  /*ae50*/  STG.E.U16 [R132.64], R32 ;  /* 0x0000002084007986 */ /* 0x0003e2000c101504 */
[----:B------:R-:W-:-:S02]  /*ae60*/  PRMT R24, R32, 0x7632, R24 ;  /* 0x0000763220187816 */ /* 0x000fc40000000018 */
[-C--:B------:R-:W-:Y:S02]  /*ae70*/  IADD3 R184, P4, R117, R122.reuse, RZ ;  /* 0x0000007a75b87210 */ /* 0x080fe40007f9e0ff */
[-C--:B------:R-:W-:Y:S01]  /*ae80*/  LEA.HI.X.SX32 R183, R183, R123.reuse, 0x1, P6 ;  /* 0x0000007bb7b77211 */ /* 0x080fe200030f0eff */
[----:B------:R2:W-:Y:S01]  /*ae90*/  STG.E.U16 [R134.64], R24 ;  /* 0x0000001886007986 */ /* 0x0005e2000c101504 */
[-C--:B------:R-:W-:Y:S02]  /*aea0*/  LEA R188, P6, R119, R122.reuse, 0x7 ;  /* 0x0000007a77bc7211 */ /* 0x080fe400078c38ff */
[----:B0-----:R-:W-:Y:S01]  /*aeb0*/  PRMT R131, R28, 0x7632, R131 ;  /* 0x000076321c837816 */ /* 0x001fe20000000083 */
[----:B------:R-:W-:Y:S01]  /*aec0*/  STG.E.U16 [R136.64], R28 ;  /* 0x0000001c88007986 */ /* 0x000fe2000c101504 */
[----:B------:R-:W-:Y:S02]  /*aed0*/  LEA.HI.X.SX32 R187, R187, R123, 0x1, P5 ;  /* 0x0000007bbbbb7211 */ /* 0x000fe400028f0eff */
[----:B------:R-:W-:Y:S01]  /*aee0*/  IADD3 R192, P5, R192, R122, RZ ;  /* 0x0000007ac0c07210 */ /* 0x000fe20007fbe0ff */
[----:B------:R-:W-:Y:S01]  /*aef0*/  STG.E.U16 [R138.64], R131 ;  /* 0x000000838a007986 */ /* 0x000fe2000c101504 */
[----:B-1----:R-:W-:-:S02]  /*af00*/  PRMT R133, R25, 0x7632, R133 ;  /* 0x0000763219857816 */ /* 0x002fc40000000085 */
[-C--:B------:R-:W-:Y:S01]  /*af10*/  LEA.HI.X.SX32 R185, R185, R123.reuse, 0x1, P4 ;  /* 0x0000007bb9b97211 */ /* 0x080fe200020f0eff */
[----:B------:R0:W-:Y:S01]  /*af20*/  STG.E.U16 [R140.64], R25 ;  /* 0x000000198c007986 */ /* 0x0001e2000c101504 */
[-C--:B------:R-:W-:Y:S02]  /*af30*/  IADD3 R190, P4, R190, R122.reuse, RZ ;  /* 0x0000007abebe7210 */ /* 0x080fe40007f9e0ff */
[-C--:B------:R-:W-:Y:S01]  /*af40*/  LEA.HI.X.SX32 R189, R189, R123.reuse, 0x1, P6 ;  /* 0x0000007bbdbd7211 */ /* 0x080fe200030f0eff */
[----:B------:R-:W-:Y:S01]  /*af50*/  STG.E.U16 [R142.64], R133 ;  /* 0x000000858e007986 */ /* 0x000fe2000c101504 */
[----:B--2---:R-:W-:Y:S02]  /*af60*/  PRMT R135, R37, 0x7632, R135 ;  /* 0x0000763225877816 */ /* 0x004fe40000000087 */
[----:B------:R-:W-:Y:S01]  /*af70*/  IADD3 R194, P6, R194, R122, RZ ;  /* 0x0000007ac2c27210 */ /* 0x000fe20007fde0ff */
[----:B------:R-:W-:Y:S01]  /*af80*/  STG.E.U16 [R144.64], R37 ;  /* 0x0000002590007986 */ /* 0x000fe2000c101504 */
[----:B------:R-:W-:-:S02]  /*af90*/  LEA.HI.X.SX32 R193, R193, R123, 0x1, P5 ;  /* 0x0000007bc1c17211 */ /* 0x000fc400028f0eff */
[----:B------:R-:W-:Y:S01]  /*afa0*/  PRMT R32, R33, 0x7632, R32 ;  /* 0x0000763221207816 */ /* 0x000fe20000000020 */
[----:B------:R-:W-:Y:S01]  /*afb0*/  STG.E.U16 [R146.64], R135 ;  /* 0x0000008792007986 */ /* 0x000fe2000c101504 */
[-C--:B------:R-:W-:Y:S02]  /*afc0*/  IADD3 R198, P5, R198, R122.reuse, RZ ;  /* 0x0000007ac6c67210 */ /* 0x080fe40007fbe0ff */
[-C--:B------:R-:W-:Y:S01]  /*afd0*/  LEA.HI.X.SX32 R191, R191, R123.reuse, 0x1, P4 ;  /* 0x0000007bbfbf7211 */ /* 0x080fe200020f0eff */
[----:B------:R1:W-:Y:S01]  /*afe0*/  STG.E.U16 [R148.64], R33 ;  /* 0x0000002194007986 */ /* 0x0003e2000c101504 */
[----:B------:R-:W-:Y:S02]  /*aff0*/  PRMT R24, R29, 0x7632, R24 ;  /* 0x000076321d187816 */ /* 0x000fe40000000018 */
[----:B------:R-:W-:Y:S01]  /*b000*/  IADD3 R196, P4, R196, R122, RZ ;  /* 0x0000007ac4c47210 */ /* 0x000fe20007f9e0ff */
[----:B------:R2:W-:Y:S01]  /*b010*/  STG.E.U16 [R150.64], R32 ;  /* 0x0000002096007986 */ /* 0x0005e2000c101504 */
[----:B------:R-:W-:-:S02]  /*b020*/  LEA.HI.X.SX32 R195, R195, R123, 0x1, P6 ;  /* 0x0000007bc3c37211 */ /* 0x000fc400030f0eff */
[-C--:B------:R-:W-:Y:S01]  /*b030*/  IADD3 R200, P6, R200, R122.reuse, RZ ;  /* 0x0000007ac8c87210 */ /* 0x080fe20007fde0ff */
[----:B------:R-:W-:Y:S01]  /*b040*/  STG.E.U16 [R152.64], R29 ;  /* 0x0000001d98007986 */ /* 0x000fe2000c101504 */
[----:B0-----:R-:W-:Y:S02]  /*b050*/  PRMT R25, R26, 0x7632, R25 ;  /* 0x000076321a197816 */ /* 0x001fe40000000019 */
[-C--:B------:R-:W-:Y:S01]  /*b060*/  LEA.HI.X.SX32 R199, R199, R123.reuse, 0x1, P5 ;  /* 0x0000007bc7c77211 */ /* 0x080fe200028f0eff */
[----:B------:R0:W-:Y:S01]  /*b070*/  STG.E.U16 [R154.64], R24 ;  /* 0x000000189a007986 */ /* 0x0001e2000c101504 */
[----:B------:R-:W-:Y:S02]  /*b080*/  IADD3 R204, P5, R204, R122, RZ ;  /* 0x0000007acccc7210 */ /* 0x000fe40007fbe0ff */
[----:B------:R-:W-:Y:S01]  /*b090*/  PRMT R28, R38, 0x7632, R28 ;  /* 0x00007632261c7816 */ /* 0x000fe2000000001c */
[----:B------:R-:W-:Y:S01]  /*b0a0*/  STG.E.U16 [R156.64], R26 ;  /* 0x0000001a9c007986 */ /* 0x000fe2000c101504 */
[----:B------:R-:W-:-:S02]  /*b0b0*/  LEA.HI.X.SX32 R197, R197, R123, 0x1, P4 ;  /* 0x0000007bc5c57211 */ /* 0x000fc400020f0eff */
[-C--:B------:R-:W-:Y:S01]  /*b0c0*/  IADD3 R202, P4, R202, R122.reuse, RZ ;  /* 0x0000007acaca7210 */ /* 0x080fe20007f9e0ff */
[----:B------:R3:W-:Y:S01]  /*b0d0*/  STG.E.U16 [R158.64], R25 ;  /* 0x000000199e007986 */ /* 0x0007e2000c101504 */
[-C--:B------:R-:W-:Y:S02]  /*b0e0*/  LEA.HI.X.SX32 R201, R201, R123.reuse, 0x1, P6 ;  /* 0x0000007bc9c97211 */ /* 0x080fe400030f0eff */
[----:B-1----:R-:W-:Y:S01]  /*b0f0*/  PRMT R33, R34, 0x7632, R33 ;  /* 0x0000763222217816 */ /* 0x002fe20000000021 */
[----:B------:R-:W-:Y:S01]  /*b100*/  STG.E.U16 [R160.64], R38 ;  /* 0x00000026a0007986 */ /* 0x000fe2000c101504 */
[----:B------:R-:W-:Y:S02]  /*b110*/  IADD3 R206, P6, R206, R122, RZ ;  /* 0x0000007acece7210 */ /* 0x000fe40007fde0ff */
[----:B------:R-:W-:Y:S01]  /*b120*/  LEA.HI.X.SX32 R205, R205, R123, 0x1, P5 ;  /* 0x0000007bcdcd7211 */ /* 0x000fe200028f0eff */
[----:B------:R1:W-:Y:S01]  /*b130*/  STG.E.U16 [R162.64], R28 ;  /* 0x0000001ca2007986 */ /* 0x0003e2000c101504 */
[----:B--2---:R-:W-:-:S02]  /*b140*/  PRMT R32, R30, 0x7632, R32 ;  /* 0x000076321e207816 */ /* 0x004fc40000000020 */
[-C--:B------:R-:W-:Y:S01]  /*b150*/  IADD3 R212, P5, R212, R122.reuse, RZ ;  /* 0x0000007ad4d47210 */ /* 0x080fe20007fbe0ff */
[----:B------:R-:W-:Y:S01]  /*b160*/  STG.E.U16 [R164.64], R34 ;  /* 0x00000022a4007986 */ /* 0x000fe2000c101504 */
[-C--:B------:R-:W-:Y:S02]  /*b170*/  LEA.HI.X.SX32 R203, R203, R123.reuse, 0x1, P4 ;  /* 0x0000007bcbcb7211 */ /* 0x080fe400020f0eff */
[----:B0-----:R-:W-:Y:S01]  /*b180*/  PRMT R24, R27, 0x7632, R24 ;  /* 0x000076321b187816 */ /* 0x001fe20000000018 */
[----:B------:R-:W-:Y:S01]  /*b190*/  STG.E.U16 [R166.64], R33 ;  /* 0x00000021a6007986 */ /* 0x000fe2000c101504 */
[-C--:B------:R-:W-:Y:S02]  /*b1a0*/  IADD3 R210, P4, R210, R122.reuse, RZ ;  /* 0x0000007ad2d27210 */ /* 0x080fe40007f9e0ff */
[----:B------:R-:W-:Y:S01]  /*b1b0*/  LEA.HI.X.SX32 R207, R207, R123, 0x1, P6 ;  /* 0x0000007bcfcf7211 */ /* 0x000fe200030f0eff */
[----:B------:R-:W-:Y:S01]  /*b1c0*/  STG.E.U16 [R168.64], R30 ;  /* 0x0000001ea8007986 */ /* 0x000fe2000c101504 */
[----:B------:R-:W-:-:S02]  /*b1d0*/  IADD3 R214, P6, R214, R122, RZ ;  /* 0x0000007ad6d67210 */ /* 0x000fc40007fde0ff */
[----:B---3--:R-:W-:Y:S01]  /*b1e0*/  PRMT R25, R39, 0x7632, R25 ;  /* 0x0000763227197816 */ /* 0x008fe20000000019 */
[----:B------:R-:W-:Y:S01]  /*b1f0*/  STG.E.U16 [R170.64], R32 ;  /* 0x00000020aa007986 */ /* 0x000fe2000c101504 */
[-C--:B------:R-:W-:Y:S02]  /*b200*/  LEA.HI.X.SX32 R213, R213, R123.reuse, 0x1, P5 ;  /* 0x0000007bd5d57211 */ /* 0x080fe400028f0eff */
[-C--:B------:R-:W-:Y:S01]  /*b210*/  IADD3 R218, P5, R218, R122.reuse, RZ ;  /* 0x0000007adada7210 */ /* 0x080fe20007fbe0ff */
[----:B------:R0:W-:Y:S01]  /*b220*/  STG.E.U16 [R172.64], R27 ;  /* 0x0000001bac007986 */ /* 0x0001e2000c101504 */
[----:B------:R-:W-:Y:S02]  /*b230*/  PRMT R26, R35, 0x7632, R26 ;  /* 0x00007632231a7816 */ /* 0x000fe4000000001a */
[----:B------:R-:W-:Y:S01]  /*b240*/  LEA.HI.X.SX32 R211, R211, R123, 0x1, P4 ;  /* 0x0000007bd3d37211 */ /* 0x000fe200020f0eff */
[----:B------:R2:W-:Y:S01]  /*b250*/  STG.E.U16 [R174.64], R24 ;  /* 0x00000018ae007986 */ /* 0x0005e2000c101504 */
[----:B------:R-:W-:-:S02]  /*b260*/  IADD3 R216, P4, R216, R122, RZ ;  /* 0x0000007ad8d87210 */ /* 0x000fc40007f9e0ff */
[-C--:B------:R-:W-:Y:S01]  /*b270*/  LEA.HI.X.SX32 R215, R215, R123.reuse, 0x1, P6 ;  /* 0x0000007bd7d77211 */ /* 0x080fe200030f0eff */
[----:B------:R-:W-:Y:S01]  /*b280*/  STG.E.U16 [R176.64], R39 ;  /* 0x00000027b0007986 */ /* 0x000fe2000c101504 */
[----:B-1----:R-:W-:Y:S02]  /*b290*/  PRMT R28, R31, 0x7632, R28 ;  /* 0x000076321f1c7816 */ /* 0x002fe4000000001c */
[-C--:B------:R-:W-:Y:S01]  /*b2a0*/  IADD3 R220, P6, R220, R122.reuse, RZ ;  /* 0x0000007adcdc7210 */ /* 0x080fe20007fde0ff */
[----:B------:R1:W-:Y:S01]  /*b2b0*/  STG.E.U16 [R178.64], R25 ;  /* 0x00000019b2007986 */ /* 0x0003e2000c101504 */
[----:B------:R-:W-:Y:S02]  /*b2c0*/  LEA.HI.X.SX32 R219, R219, R123, 0x1, P5 ;  /* 0x0000007bdbdb7211 */ /* 0x000fe400028f0eff */
[----:B0-----:R-:W-:Y:S01]  /*b2d0*/  PRMT R27, R12, 0x7632, R27 ;  /* 0x000076320c1b7816 */ /* 0x001fe2000000001b */
[----:B------:R-:W-:Y:S01]  /*b2e0*/  STG.E.U16 [R180.64], R35 ;  /* 0x00000023b4007986 */ /* 0x000fe2000c101504 */
[----:B------:R-:W-:-:S02]  /*b2f0*/  IADD3 R126, P5, R126, R122, RZ ;  /* 0x0000007a7e7e7210 */ /* 0x000fc40007fbe0ff */
[-C--:B------:R-:W-:Y:S01]  /*b300*/  LEA.HI.X.SX32 R217, R217, R123.reuse, 0x1, P4 ;  /* 0x0000007bd9d97211 */ /* 0x080fe200020f0eff */
[----:B------:R0:W-:Y:S01]  /*b310*/  STG.E.U16 [R182.64], R26 ;  /* 0x0000001ab6007986 */ /* 0x0001e2000c101504 */
[----:B--2---:R-:W-:Y:S02]  /*b320*/  PRMT R24, R8, 0x7632, R24 ;  /* 0x0000763208187816 */ /* 0x004fe40000000018 */
[-C--:B------:R-:W-:Y:S01]  /*b330*/  IADD3 R222, P4, R222, R122.reuse, RZ ;  /* 0x0000007adede7210 */ /* 0x080fe20007f9e0ff */
        /* <DEDUP_REMOVED lines=8> */
[----:B0-----:R-:W-:Y:S01]  /*b3c0*/  PRMT R26, R16, 0x7632, R26 ;  /* 0x00007632101a7816 */ /* 0x001fe2000000001a */
[----:B------:R-:W-:Y:S01]  /*b3d0*/  STG.E.U16 [R190.64], R27 ;  /* 0x0000001bbe007986 */ /* 0x000fe2000c101504 */
[-C--:B------:R-:W-:Y:S02]  /*b3e0*/  LEA.HI.X.SX32 R223, R223, R123.reuse, 0x1, P4 ;  /* 0x0000007bdfdf7211 */ /* 0x080fe400020f0eff */
[----:B------:R-:W-:Y:S01]  /*b3f0*/  IADD3 R124, P4, R124, R122, RZ ;  /* 0x0000007a7c7c7210 */ /* 0x000fe20007f9e0ff */
[----:B------:R0:W-:Y:S01]  /*b400*/  STG.E.U16 [R192.64], R8 ;  /* 0x00000008c0007986 */ /* 0x0001e2000c101504 */
[----:B------:R-:W-:-:S02]  /*b410*/  LEA.HI.X.SX32 R129, R129, R123, 0x1, P6 ;  /* 0x0000007b81817211 */ /* 0x000fc400030f0eff */
[-C--:B------:R-:W-:Y:S01]  /*b420*/  IADD3 R4, P6, R4, R122.reuse, RZ ;  /* 0x0000007a04047210 */ /* 0x080fe20007fde0ff */
[----:B------:R-:W-:Y:S01]  /*b430*/  STG.E.U16 [R194.64], R24 ;  /* 0x00000018c2007986 */ /* 0x000fe2000c101504 */
[----:B-1----:R-:W-:Y:S02]  /*b440*/  PRMT R12, R13, 0x7632, R12 ;  /* 0x000076320d0c7816 */ /* 0x002fe4000000000c */
[-C--:B------:R-:W-:Y:S01]  /*b450*/  LEA.HI.X.SX32 R3, R3, R123.reuse, 0x1, P5 ;  /* 0x0000007b03037211 */ /* 0x080fe200028f0eff */
[----:B------:R1:W-:Y:S01]  /*b460*/  STG.E.U16 [R196.64], R20 ;  /* 0x00000014c4007986 */ /* 0x0003e2000c101504 */
[----:B------:R-:W-:Y:S02]  /*b470*/  PRMT R28, R9, 0x7632, R28 ;  /* 0x00007632091c7816 */ /* 0x000fe4000000001c */
[----:B------:R-:W-:Y:S01]  /*b480*/  IADD3 R42, P5, R42, R122, RZ ;  /* 0x0000007a2a2a7210 */ /* 0x000fe20007fbe0ff */
[----:B------:R-:W-:Y:S01]  /*b490*/  STG.E.U16 [R198.64], R25 ;  /* 0x00000019c6007986 */ /* 0x000fe2000c101504 */
[----:B------:R-:W-:-:S02]  /*b4a0*/  LEA.HI.X.SX32 R125, R125, R123, 0x1, P4 ;  /* 0x0000007b7d7d7211 */ /* 0x000fc400020f0eff */
[-C--:B------:R-:W-:Y:S01]  /*b4b0*/  IADD3 R40, P4, R40, R122.reuse, RZ ;  /* 0x0000007a28287210 */ /* 0x080fe20007f9e0ff */
[----:B------:R-:W-:Y:S01]  /*b4c0*/  STG.E.U16 [R200.64], R16 ;  /* 0x00000010c8007986 */ /* 0x000fe2000c101504 */
[-C--:B------:R-:W-:Y:S02]  /*b4d0*/  LEA.HI.X.SX32 R5, R5, R123.reuse, 0x1, P6 ;  /* 0x0000007b05057211 */ /* 0x080fe400030f0eff */
[-C--:B------:R-:W-:Y:S01]  /*b4e0*/  IADD3 R44, P6, R44, R122.reuse, RZ ;  /* 0x0000007a2c2c7210 */ /* 0x080fe20007fde0ff */
[----:B------:R-:W-:Y:S01]  /*b4f0*/  STG.E.U16 [R202.64], R26 ;  /* 0x0000001aca007986 */ /* 0x000fe2000c101504 */
[-C--:B------:R-:W-:Y:S02]  /*b500*/  LEA.HI.X.SX32 R43, R43, R123.reuse, 0x1, P5 ;  /* 0x0000007b2b2b7211 */ /* 0x080fe400028f0eff */
[----:B------:R-:W-:Y:S01]  /*b510*/  IADD3 R48, P5, R48, R122, RZ ;  /* 0x0000007a30307210 */ /* 0x000fe20007fbe0ff */
[----:B------:R2:W-:Y:S01]  /*b520*/  STG.E.U16 [R204.64], R13 ;  /* 0x0000000dcc007986 */ /* 0x0005e2000c101504 */
[----:B------:R-:W-:-:S02]  /*b530*/  LEA.HI.X.SX32 R41, R41, R123, 0x1, P4 ;  /* 0x0000007b29297211 */ /* 0x000fc400020f0eff */
[-C--:B------:R-:W-:Y:S01]  /*b540*/  IADD3 R46, P4, R46, R122.reuse, RZ ;  /* 0x0000007a2e2e7210 */ /* 0x080fe20007f9e0ff */
[----:B------:R-:W-:Y:S01]  /*b550*/  STG.E.U16 [R206.64], R12 ;  /* 0x0000000cce007986 */ /* 0x000fe2000c101504 */
[-C--:B------:R-:W-:Y:S02]  /*b560*/  LEA.HI.X.SX32 R45, R45, R123.reuse, 0x1, P6 ;  /* 0x0000007b2d2d7211 */ /* 0x080fe400030f0eff */
[-C--:B------:R-:W-:Y:S01]  /*b570*/  IADD3 R50, P6, R50, R122.reuse, RZ ;  /* 0x0000007a32327210 */ /* 0x080fe20007fde0ff */
[----:B------:R3:W-:Y:S01]  /*b580*/  STG.E.U16 [R210.64], R9 ;  /* 0x00000009d2007986 */ /* 0x0007e2000c101504 */
[-C--:B------:R-:W-:Y:S02]  /*b590*/  LEA.HI.X.SX32 R49, R49, R123.reuse, 0x1, P5 ;  /* 0x0000007b31317211 */ /* 0x080fe400028f0eff */
[----:B------:R-:W-:Y:S01]  /*b5a0*/  IADD3 R54, P5, R54, R122, RZ ;  /* 0x0000007a36367210 */ /* 0x000fe20007fbe0ff */
[----:B------:R-:W4:Y:S01]  /*b5b0*/  LDS.128 R24, [R231] ;  /* 0x00000000e7187984 */ /* 0x000f220000000c00 */
[----:B------:R-:W-:-:S02]  /*b5c0*/  LEA.HI.X.SX32 R47, R47, R123, 0x1, P4 ;  /* 0x0000007b2f2f7211 */ /* 0x000fc400020f0eff */
[-C--:B------:R-:W-:Y:S01]  /*b5d0*/  IADD3 R52, P4, R52, R122.reuse, RZ ;  /* 0x0000007a34347210 */ /* 0x080fe20007f9e0ff */
[----:B------:R-:W-:Y:S01]  /*b5e0*/  STG.E.U16 [R212.64], R28 ;  /* 0x0000001cd4007986 */ /* 0x000fe2000c101504 */
[-C--:B------:R-:W-:Y:S02]  /*b5f0*/  LEA.HI.X.SX32 R51, R51, R123.reuse, 0x1, P6 ;  /* 0x0000007b33337211 */ /* 0x080fe400030f0eff */
[-C--:B------:R-:W-:Y:S01]  /*b600*/  IADD3 R56, P6, R56, R122.reuse, RZ ;  /* 0x0000007a38387210 */ /* 0x080fe20007fde0ff */
[----:B------:R-:W5:Y:S01]  /*b610*/  LDS.128 R28, [R230] ;  /* 0x00000000e61c7984 */ /* 0x000f620000000c00 */
[-C--:B------:R-:W-:Y:S02]  /*b620*/  LEA.HI.X.SX32 R55, R55, R123.reuse, 0x1, P5 ;  /* 0x0000007b37377211 */ /* 0x080fe400028f0eff */
[----:B------:R-:W-:Y:S01]  /*b630*/  IADD3 R60, P5, R60, R122, RZ ;  /* 0x0000007a3c3c7210 */ /* 0x000fe20007fbe0ff */
[----:B------:R-:W4:Y:S01]  /*b640*/  LDS.128 R32, [R229] ;  /* 0x00000000e5207984 */ /* 0x000f220000000c00 */
[----:B------:R-:W-:-:S02]  /*b650*/  LEA.HI.X.SX32 R53, R53, R123, 0x1, P4 ;  /* 0x0000007b35357211 */ /* 0x000fc400020f0eff */
[-C--:B------:R-:W-:Y:S01]  /*b660*/  IADD3 R58, P4, R58, R122.reuse, RZ ;  /* 0x0000007a3a3a7210 */ /* 0x080fe20007f9e0ff */
[----:B------:R-:W4:Y:S01]  /*b670*/  LDS.128 R36, [R228] ;  /* 0x00000000e4247984 */ /* 0x000f220000000c00 */
[-C--:B------:R-:W-:Y:S02]  /*b680*/  LEA.HI.X.SX32 R57, R57, R123.reuse, 0x1, P6 ;  /* 0x0000007b39397211 */ /* 0x080fe400030f0eff */
[-C--:B------:R-:W-:Y:S01]  /*b690*/  IADD3 R62, P6, R62, R122.reuse, RZ ;  /* 0x0000007a3e3e7210 */ /* 0x080fe20007fde0ff */
[----:B------:R-:W-:Y:S01]  /*b6a0*/  STG.E.U16 [R214.64], R21 ;  /* 0x00000015d6007986 */ /* 0x000fe2000c101504 */
[-C--:B------:R-:W-:Y:S02]  /*b6b0*/  LEA.HI.X.SX32 R61, R61, R123.reuse, 0x1, P5 ;  /* 0x0000007b3d3d7211 */ /* 0x080fe400028f0eff */
[----:B------:R-:W-:Y:S02]  /*b6c0*/  IADD3 R66, P5, R66, R122, RZ ;  /* 0x0000007a42427210 */ /* 0x000fe40007fbe0ff */
[----:B------:R-:W-:-:S02]  /*b6d0*/  LEA.HI.X.SX32 R59, R59, R123, 0x1, P4 ;  /* 0x0000007b3b3b7211 */ /* 0x000fc400020f0eff */
[-C--:B------:R-:W-:Y:S02]  /*b6e0*/  IADD3 R64, P4, R64, R122.reuse, RZ ;  /* 0x0000007a40407210 */ /* 0x080fe40007f9e0ff */
[-C--:B------:R-:W-:Y:S02]  /*b6f0*/  LEA.HI.X.SX32 R63, R63, R123.reuse, 0x1, P6 ;  /* 0x0000007b3f3f7211 */ /* 0x080fe400030f0eff */
[----:B0-----:R-:W-:Y:S02]  /*b700*/  PRMT R8, R21, 0x7632, R8 ;  /* 0x0000763215087816 */ /* 0x001fe40000000008 */
[----:B------:R-:W-:Y:S02]  /*b710*/  IADD3 R68, P6, R68, R122, RZ ;  /* 0x0000007a44447210 */ /* 0x000fe40007fde0ff */
[----:B------:R-:W-:Y:S01]  /*b720*/  LEA.HI.X.SX32 R67, R67, R123, 0x1, P5 ;  /* 0x0000007b43437211 */ /* 0x000fe200028f0eff */
[----:B------:R0:W-:Y:S01]  /*b730*/  STG.E.U16 [R216.64], R8 ;  /* 0x00000008d8007986 */ /* 0x0001e2000c101504 */
[----:B-1----:R-:W-:-:S02]  /*b740*/  PRMT R20, R17, 0x7632, R20 ;  /* 0x0000763211147816 */ /* 0x002fc40000000014 */
[-C--:B------:R-:W-:Y:S01]  /*b750*/  IADD3 R72, P5, R72, R122.reuse, RZ ;  /* 0x0000007a48487210 */ /* 0x080fe20007fbe0ff */
[----:B------:R-:W-:Y:S01]  /*b760*/  STG.E.U16 [R218.64], R17 ;  /* 0x00000011da007986 */ /* 0x000fe2000c101504 */
[-C--:B------:R-:W-:Y:S02]  /*b770*/  LEA.HI.X.SX32 R65, R65, R123.reuse, 0x1, P4 ;  /* 0x0000007b41417211 */ /* 0x080fe400020f0eff */
[----:B--2---:R-:W-:Y:S01]  /*b780*/  PRMT R13, R14, 0x7632, R13 ;  /* 0x000076320e0d7816 */ /* 0x004fe2000000000d */
        /* <DEDUP_REMOVED lines=9> */
[----:B------:R-:W-:Y:S01]  /*b820*/  STG.E.U16 [R128.64], R10 ;  /* 0x0000000a80007986 */ /* 0x000fe2000c101504 */
[----:B------:R-:W-:Y:S02]  /*b830*/  LEA.HI.X.SX32 R71, R71, R123, 0x1, P4 ;  /* 0x0000007b47477211 */ /* 0x000fe400020f0eff */
[----:B0-----:R-:W-:Y:S01]  /*b840*/  PRMT R8, R22, 0x7632, R8 ;  /* 0x0000763216087816 */ /* 0x001fe20000000008 */
[----:B------:R-:W-:Y:S01]  /*b850*/  STG.E.U16 [R124.64], R9 ;  /* 0x000000097c007986 */ /* 0x000fe2000c101504 */
[----:B------:R-:W-:-:S02]  /*b860*/  IADD3 R76, P4, R76, R122, RZ ;  /* 0x0000007a4c4c7210 */ /* 0x000fc40007f9e0ff */
[-C--:B------:R-:W-:Y:S01]  /*b870*/  LEA.HI.X.SX32 R75, R75, R123.reuse, 0x1, P6 ;  /* 0x0000007b4b4b7211 */ /* 0x080fe200030f0eff */
[----:B------:R0:W-:Y:S01]  /*b880*/  STG.E.U16 [R2.64], R22 ;  /* 0x0000001602007986 */ /* 0x0001e2000c101504 */
[-C--:B------:R-:W-:Y:S02]  /*b890*/  IADD3 R80, P6, R80, R122.reuse, RZ ;  /* 0x0000007a50507210 */ /* 0x080fe40007fde0ff */
[----:B------:R-:W-:Y:S01]  /*b8a0*/  PRMT R21, R18, 0x7632, R21 ;  /* 0x0000763212157816 */ /* 0x000fe20000000015 */
[----:B------:R1:W-:Y:S01]  /*b8b0*/  STG.E.U16 [R4.64], R8 ;  /* 0x0000000804007986 */ /* 0x0003e2000c101504 */
[-C--:B------:R-:W-:Y:S02]  /*b8c0*/  LEA.HI.X.SX32 R79, R79, R123.reuse, 0x1, P5 ;  /* 0x0000007b4f4f7211 */ /* 0x080fe400028f0eff */
[----:B------:R-:W-:Y:S01]  /*b8d0*/  IADD3 R84, P5, R84, R122, RZ ;  /* 0x0000007a54547210 */ /* 0x000fe20007fbe0ff */
[----:B------:R-:W-:Y:S01]  /*b8e0*/  STG.E.U16 [R40.64], R18 ;  /* 0x0000001228007986 */ /* 0x000fe2000c101504 */
[----:B------:R-:W-:-:S02]  /*b8f0*/  LEA.HI.X.SX32 R77, R77, R123, 0x1, P4 ;  /* 0x0000007b4d4d7211 */ /* 0x000fc400020f0eff */
[-C--:B------:R-:W-:Y:S01]  /*b900*/  IADD3 R82, P4, R82, R122.reuse, RZ ;  /* 0x0000007a52527210 */ /* 0x080fe20007f9e0ff */
[----:B------:R-:W-:Y:S01]  /*b910*/  STG.E.U16 [R42.64], R21 ;  /* 0x000000152a007986 */ /* 0x000fe2000c101504 */
[----:B0-----:R-:W-:Y:S02]  /*b920*/  PRMT R3, R15, 0x7632, R3 ;  /* 0x000076320f037816 */ /* 0x001fe40000000003 */
[-C--:B------:R-:W-:Y:S01]  /*b930*/  LEA.HI.X.SX32 R81, R81, R123.reuse, 0x1, P6 ;  /* 0x0000007b51517211 */ /* 0x080fe200030f0eff */
[----:B------:R-:W-:Y:S01]  /*b940*/  STG.E.U16 [R44.64], R15 ;  /* 0x0000000f2c007986 */ /* 0x000fe2000c101504 */
[----:B-1----:R-:W-:Y:S02]  /*b950*/  PRMT R5, R11, 0x7632, R5 ;  /* 0x000076320b057816 */ /* 0x002fe40000000005 */
[----:B------:R-:W-:Y:S01]  /*b960*/  IADD3 R86, P6, R86, R122, RZ ;  /* 0x0000007a56567210 */ /* 0x000fe20007fde0ff */
[----:B------:R5:W-:Y:S01]  /*b970*/  STG.E.U16 [R46.64], R3 ;  /* 0x000000032e007986 */ /* 0x000be2000c101504 */
        /* <DEDUP_REMOVED lines=8> */
[----:B------:R-:W-:Y:S01]  /*ba00*/  STG.E.U16 [R52.64], R23 ;  /* 0x0000001734007986 */ /* 0x000fe2000c101504 */
[----:B------:R-:W-:-:S02]  /*ba10*/  LEA.HI.X.SX32 R87, R87, R123, 0x1, P6 ;  /* 0x0000007b57577211 */ /* 0x000fc400030f0eff */
[-C--:B------:R-:W-:Y:S01]  /*ba20*/  IADD3 R92, P6, R92, R122.reuse, RZ ;  /* 0x0000007a5c5c7210 */ /* 0x080fe20007fde0ff */
[----:B------:R1:W-:Y:S01]  /*ba30*/  STG.E.U16 [R54.64], R2 ;  /* 0x0000000236007986 */ /* 0x0003e2000c101504 */
[----:B----4-:R-:W-:Y:S02]  /*ba40*/  PRMT R8, R24, 0x7632, R8 ;  /* 0x0000763218087816 */ /* 0x010fe40000000008 */
[-C--:B------:R-:W-:Y:S01]  /*ba50*/  LEA.HI.X.SX32 R91, R91, R123.reuse, 0x1, P5 ;  /* 0x0000007b5b5b7211 */ /* 0x080fe200028f0eff */
[----:B------:R-:W-:Y:S01]  /*ba60*/  STG.E.U16 [R56.64], R19 ;  /* 0x0000001338007986 */ /* 0x000fe2000c101504 */
[----:B------:R-:W-:Y:S02]  /*ba70*/  IADD3 R96, P5, R96, R122, RZ ;  /* 0x0000007a60607210 */ /* 0x000fe40007fbe0ff */
[----:B-----5:R-:W-:Y:S01]  /*ba80*/  PRMT R3, R28, 0x7632, R3 ;  /* 0x000076321c037816 */ /* 0x020fe20000000003 */
[----:B------:R2:W-:Y:S01]  /*ba90*/  STG.E.U16 [R58.64], R4 ;  /* 0x000000043a007986 */ /* 0x0005e2000c101504 */
[----:B------:R-:W-:-:S02]  /*baa0*/  LEA.HI.X.SX32 R89, R89, R123, 0x1, P4 ;  /* 0x0000007b59597211 */ /* 0x000fc400020f0eff */
[-C--:B------:R-:W-:Y:S01]  /*bab0*/  IADD3 R94, P4, R94, R122.reuse, RZ ;  /* 0x0000007a5e5e7210 */ /* 0x080fe20007f9e0ff */
[----:B------:R-:W-:Y:S01]  /*bac0*/  STG.E.U16 [R60.64], R24 ;  /* 0x000000183c007986 */ /* 0x000fe2000c101504 */
[-C--:B------:R-:W-:Y:S02]  /*bad0*/  LEA.HI.X.SX32 R93, R93, R123.reuse, 0x1, P6 ;  /* 0x0000007b5d5d7211 */ /* 0x080fe400030f0eff */
[----:B0-----:R-:W-:Y:S01]  /*bae0*/  PRMT R5, R32, 0x7632, R5 ;  /* 0x0000763220057816 */ /* 0x001fe20000000005 */
[----:B------:R-:W-:Y:S01]  /*baf0*/  STG.E.U16 [R62.64], R8 ;  /* 0x000000083e007986 */ /* 0x000fe2000c101504 */
[----:B------:R-:W-:Y:S02]  /*bb00*/  IADD3 R98, P6, R98, R122, RZ ;  /* 0x0000007a62627210 */ /* 0x000fe40007fde0ff */
[----:B------:R-:W-:Y:S01]  /*bb10*/  LEA.HI.X.SX32 R97, R97, R123, 0x1, P5 ;  /* 0x0000007b61617211 */ /* 0x000fe200028f0eff */
[----:B------:R-:W-:Y:S01]  /*bb20*/  STG.E.U16 [R64.64], R28 ;  /* 0x0000001c40007986 */ /* 0x000fe2000c101504 */
        /* <DEDUP_REMOVED lines=8> */
[----:B------:R0:W-:Y:S01]  /*bbb0*/  STG.E.U16 [R70.64], R5 ;  /* 0x0000000546007986 */ /* 0x0001e2000c101504 */
[----:B------:R-:W-:-:S02]  /*bbc0*/  IADD3 R104, P6, R249, R122, RZ ;  /* 0x0000007af9687210 */ /* 0x000fc40007fde0ff */
[----:B------:R-:W-:Y:S01]  /*bbd0*/  PRMT R41, R29, 0x7632, R41 ;  /* 0x000076321d297816 */ /* 0x000fe20000000029 */
[----:B------:R-:W-:Y:S01]  /*bbe0*/  STG.E.U16 [R72.64], R36 ;  /* 0x0000002448007986 */ /* 0x000fe2000c101504 */
[-C--:B------:R-:W-:Y:S02]  /*bbf0*/  LEA.HI.X.SX32 R103, R103, R123.reuse, 0x1, P5 ;  /* 0x0000007b67677211 */ /* 0x080fe400028f0eff */
[-C--:B------:R-:W-:Y:S01]  /*bc00*/  IADD3 R108, P5, R245, R122.reuse, RZ ;  /* 0x0000007af56c7210 */ /* 0x080fe20007fbe0ff */
[----:B------:R1:W-:Y:S01]  /*bc10*/  STG.E.U16 [R74.64], R2 ;  /* 0x000000024a007986 */ /* 0x0003e2000c101504 */
[----:B------:R-:W-:Y:S02]  /*bc20*/  PRMT R43, R33, 0x7632, R43 ;  /* 0x00007632212b7816 */ /* 0x000fe4000000002b */
[-C--:B------:R-:W-:Y:S01]  /*bc30*/  LEA.HI.X.SX32 R101, R101, R123.reuse, 0x1, P4 ;  /* 0x0000007b65657211 */ /* 0x080fe200020f0eff */
[----:B------:R-:W-:Y:S01]  /*bc40*/  STG.E.U16 [R76.64], R25 ;  /* 0x000000194c007986 */ /* 0x000fe2000c101504 */
[----:B------:R-:W-:Y:S01]  /*bc50*/  IADD3 R106, P4, R247, R122, RZ ;  /* 0x0000007af76a7210 */ /* 0x000fe20007f9e0ff */
[----:B0-----:R-:W-:Y:S01]  /*bc60*/  IMAD.HI R5, R232, 0x4, RZ ;  /* 0x00000004e8057827 */ /* 0x001fe200078e02ff */
[----:B------:R-:W-:Y:S01]  /*bc70*/  LEA.HI.X.SX32 R105, R105, R123, 0x1, P6 ;  /* 0x0000007b69697211 */ /* 0x000fe200030f0eff */
[----:B------:R0:W-:Y:S01]  /*bc80*/  STG.E.U16 [R78.64], R4 ;  /* 0x000000044e007986 */ /* 0x0001e2000c101504 */
[----:B------:R-:W-:-:S02]  /*bc90*/  PRMT R45, R37, 0x7632, R45 ;  /* 0x00007632252d7816 */ /* 0x000fc4000000002d */
[-C--:B------:R-:W-:Y:S01]  /*bca0*/  IADD3 R110, P6, R243, R122.reuse, RZ ;  /* 0x0000007af36e7210 */ /* 0x080fe20007fde0ff */
[----:B------:R-:W-:Y:S01]  /*bcb0*/  STG.E.U16 [R80.64], R29 ;  /* 0x0000001d50007986 */ /* 0x000fe2000c101504 */
[-C--:B------:R-:W-:Y:S02]  /*bcc0*/  LEA.HI.X.SX32 R109, R109, R123.reuse, 0x1, P5 ;  /* 0x0000007b6d6d7211 */ /* 0x080fe400028f0eff */
[----:B------:R-:W-:Y:S01]  /*bcd0*/  PRMT R47, R26, 0x7632, R47 ;  /* 0x000076321a2f7816 */ /* 0x000fe2000000002f */
[----:B------:R-:W-:Y:S01]  /*bce0*/  STG.E.U16 [R82.64], R41 ;  /* 0x0000002952007986 */ /* 0x000fe2000c101504 */
[----:B------:R-:W-:Y:S02]  /*bcf0*/  IADD3 R114, P5, R239, R122, RZ ;  /* 0x0000007aef727210 */ /* 0x000fe40007fbe0ff */
[----:B------:R-:W-:Y:S01]  /*bd00*/  LEA.HI.X.SX32 R107, R107, R123, 0x1, P4 ;  /* 0x0000007b6b6b7211 */ /* 0x000fe200020f0eff */
[----:B------:R-:W-:Y:S01]  /*bd10*/  STG.E.U16 [R84.64], R33 ;  /* 0x0000002154007986 */ /* 0x000fe2000c101504 */
[----:B------:R-:W-:-:S02]  /*bd20*/  PRMT R49, R30, 0x7632, R49 ;  /* 0x000076321e317816 */ /* 0x000fc40000000031 */
[-C--:B------:R-:W-:Y:S01]  /*bd30*/  IADD3 R112, P4, R241, R122.reuse, RZ ;  /* 0x0000007af1707210 */ /* 0x080fe20007f9e0ff */
[----:B------:R-:W-:Y:S01]  /*bd40*/  STG.E.U16 [R86.64], R43 ;  /* 0x0000002b56007986 */ /* 0x000fe2000c101504 */
[-C--:B------:R-:W-:Y:S02]  /*bd50*/  LEA.HI.X.SX32 R111, R111, R123.reuse, 0x1, P6 ;  /* 0x0000007b6f6f7211 */ /* 0x080fe400030f0eff */
[-C--:B------:R-:W-:Y:S01]  /*bd60*/  IADD3 R116, P6, R237, R122.reuse, RZ ;  /* 0x0000007aed747210 */ /* 0x080fe20007fde0ff */
[----:B------:R-:W-:Y:S01]  /*bd70*/  STG.E.U16 [R88.64], R37 ;  /* 0x0000002558007986 */ /* 0x000fe2000c101504 */
[----:B------:R-:W-:Y:S01]  /*bd80*/  PRMT R51, R34, 0x7632, R51 ;  /* 0x0000763222337816 */ /* 0x000fe20000000033 */
[----:B------:R-:W-:Y:S01]  /*bd90*/  IMAD R237, R119, 0xfe, RZ ;  /* 0x000000fe77ed7824 */ /* 0x000fe200078e02ff */
[-C--:B------:R-:W-:Y:S01]  /*bda0*/  LEA.HI.X.SX32 R115, R115, R123.reuse, 0x1, P5 ;  /* 0x0000007b73737211 */ /* 0x080fe200028f0eff */
[----:B------:R-:W-:Y:S01]  /*bdb0*/  STG.E.U16 [R90.64], R45 ;  /* 0x0000002d5a007986 */ /* 0x000fe2000c101504 */
[----:B------:R-:W-:Y:S01]  /*bdc0*/  IADD3 R120, P5, R233, R122, RZ ;  /* 0x0000007ae9787210 */ /* 0x000fe20007fbe0ff */
[----:B------:R-:W-:Y:S01]  /*bdd0*/  IMAD R233, R119, 0x7d, RZ ;  /* 0x0000007d77e97824 */ /* 0x000fe200078e02ff */
[----:B------:R-:W-:Y:S01]  /*bde0*/  PRMT R53, R38, 0x7632, R53 ;  /* 0x0000763226357816 */ /* 0x000fe20000000035 */
[----:B------:R-:W-:Y:S01]  /*bdf0*/  STG.E.U16 [R92.64], R26 ;  /* 0x0000001a5c007986 */ /* 0x000fe2000c101504 */
[----:B------:R-:W-:-:S02]  /*be00*/  LEA.HI.X.SX32 R113, R113, R123, 0x1, P4 ;  /* 0x0000007b71717211 */ /* 0x000fc400020f0eff */
[-C--:B------:R-:W-:Y:S01]  /*be10*/  IADD3 R118, P4, R235, R122.reuse, RZ ;  /* 0x0000007aeb767210 */ /* 0x080fe20007f9e0ff */
[----:B------:R-:W-:Y:S01]  /*be20*/  STG.E.U16 [R94.64], R47 ;  /* 0x0000002f5e007986 */ /* 0x000fe2000c101504 */
[----:B------:R-:W-:Y:S02]  /*be30*/  PRMT R55, R27, 0x7632, R55 ;  /* 0x000076321b377816 */ /* 0x000fe40000000037 */
[----:B------:R-:W-:Y:S01]  /*be40*/  LEA.HI.X.SX32 R117, R117, R123, 0x1, P6 ;  /* 0x0000007b75757211 */ /* 0x000fe200030f0eff */
[----:B------:R-:W-:Y:S01]  /*be50*/  STG.E.U16 [R96.64], R30 ;  /* 0x0000001e60007986 */ /* 0x000fe2000c101504 */
[----:B------:R-:W-:Y:S02]  /*be60*/  IADD3 R122, P6, R237, R122, RZ ;  /* 0x0000007aed7a7210 */ /* 0x000fe40007fde0ff */
[----:B------:R-:W-:Y:S01]  /*be70*/  LEA R235, R119, -R119, 0x7 ;  /* 0x8000007777eb7211 */ /* 0x000fe200078e38ff */
[----:B------:R-:W-:Y:S01]  /*be80*/  STG.E.U16 [R98.64], R49 ;  /* 0x0000003162007986 */ /* 0x000fe2000c101504 */
[----:B------:R-:W-:-:S02]  /*be90*/  PRMT R57, R31, 0x7632, R57 ;  /* 0x000076321f397816 */ /* 0x000fc40000000039 */
[-C--:B------:R-:W-:Y:S01]  /*bea0*/  LEA.HI.X.SX32 R119, R233, R123.reuse, 0x1, P4 ;  /* 0x0000007be9777211 */ /* 0x080fe200020f0eff */
[----:B------:R-:W-:Y:S01]  /*beb0*/  STG.E.U16 [R100.64], R34 ;  /* 0x0000002264007986 */ /* 0x000fe2000c101504 */
[----:B------:R-:W-:Y:S02]  /*bec0*/  PRMT R59, R35, 0x7632, R59 ;  /* 0x00007632233b7816 */ /* 0x000fe4000000003b */
[-C--:B------:R-:W-:Y:S01]  /*bed0*/  LEA.HI.X.SX32 R121, R121, R123.reuse, 0x1, P5 ;  /* 0x0000007b79797211 */ /* 0x080fe200028f0eff */
[----:B------:R-:W-:Y:S01]  /*bee0*/  STG.E.U16 [R102.64], R51 ;  /* 0x0000003366007986 */ /* 0x000fe2000c101504 */
[----:B------:R-:W-:Y:S02]  /*bef0*/  LEA.HI.X.SX32 R123, R235, R123, 0x1, P6 ;  /* 0x0000007beb7b7211 */ /* 0x000fe400030f0eff */
[----:B------:R-:W-:Y:S01]  /*bf00*/  PRMT R61, R39, 0x7632, R61 ;  /* 0x00007632273d7816 */ /* 0x000fe2000000003d */
[----:B------:R-:W-:Y:S01]  /*bf10*/  STG.E.U16 [R104.64], R38 ;  /* 0x0000002668007986 */ /* 0x000fe2000c101504 */
[----:B-1----:R-:W-:-:S02]  /*bf20*/  FSEL R2, R225, -INF , P2 ;  /* 0xff800000e1027808 */ /* 0x002fc40001000000 */
[----:B------:R-:W-:Y:S01]  /*bf30*/  FSEL R3, R224, -INF , P1 ;  /* 0xff800000e0037808 */ /* 0x000fe20000800000 */
[----:B------:R-:W-:Y:S01]  /*bf40*/  STG.E.U16 [R106.64], R53 ;  /* 0x000000356a007986 */ /* 0x000fe2000c101504 */
[----:B------:R-:W-:Y:S01]  /*bf50*/  LOP3.LUT R9, R236, 0x1f8, RZ, 0xc0, !PT ;  /* 0x000001f8ec097812 */ /* 0x000fe200078ec0ff */
[----:B------:R-:W-:Y:S01]  /*bf60*/  FFMA R7, R2, 0.69314718246459960938, R7 ;  /* 0x3f31721802077823 */ /* 0x000fe20000000007 */
[----:B------:R-:W-:Y:S01]  /*bf70*/  SHF.L.U32 R8, R232, 0x2, RZ ;  /* 0x00000002e8087819 */ /* 0x000fe200000006ff */
[----:B------:R-:W-:Y:S01]  /*bf80*/  STG.E.U16 [R108.64], R27 ;  /* 0x0000001b6c007986 */ /* 0x000fe2000c101504 */
[----:B------:R-:W-:Y:S02]  /*bf90*/  FFMA R208, R3, 0.69314718246459960938, R208 ;  /* 0x3f31721803d07823 */ /* 0x000fe400000000d0 */
[----:B------:R-:W-:Y:S01]  /*bfa0*/  IMAD R2, R234, c[0x0][0x1cc], RZ ;  /* 0x00007300ea027a24 */ /* 0x000fe200078e02ff */
[----:B------:R-:W-:Y:S03]  /*bfb0*/  STG.E.U16 [R110.64], R55 ;  /* 0x000000376e007986 */ /* 0x000fe6000c101504 */
[C---:B0-----:R-:W-:Y:S01]  /*bfc0*/  IMAD.HI R4, R2.reuse, 0x4, RZ ;  /* 0x0000000402047827 */ /* 0x041fe200078e02ff */
[----:B------:R-:W-:Y:S01]  /*bfd0*/  STG.E.U16 [R112.64], R31 ;  /* 0x0000001f70007986 */ /* 0x000fe2000c101504 */
[----:B------:R-:W-:-:S03]  /*bfe0*/  SHF.L.U32 R3, R2, 0x2, RZ ;  /* 0x0000000202037819 */ /* 0x000fc600000006ff */
[----:B------:R-:W-:Y:S01]  /*bff0*/  STG.E.U16 [R114.64], R57 ;  /* 0x0000003972007986 */ /* 0x000fe2000c101504 */
[----:B------:R-:W-:-:S03]  /*c000*/  IADD3 R2, P0, P1, R8, c[0x0][0x180], R3 ;  /* 0x0000600008027a10 */ /* 0x000fc6000791e003 */
[----:B------:R-:W-:Y:S01]  /*c010*/  STG.E.U16 [R116.64], R35 ;  /* 0x0000002374007986 */ /* 0x000fe2000c101504 */
[----:B------:R-:W-:-:S03]  /*c020*/  IADD3.X R3, R5, c[0x0][0x184], R4, P0, P1 ;  /* 0x0000610005037a10 */ /* 0x000fc600007e2404 */
[----:B------:R-:W-:Y:S04]  /*c030*/  STG.E.U16 [R118.64], R59 ;  /* 0x0000003b76007986 */ /* 0x000fe8000c101504 */
[----:B------:R-:W-:Y:S04]  /*c040*/  STG.E.U16 [R120.64], R39 ;  /* 0x0000002778007986 */ /* 0x000fe8000c101504 */
[----:B------:R-:W-:Y:S04]  /*c050*/  STG.E.U16 [R122.64], R61 ;  /* 0x0000003d7a007986 */ /* 0x000fe8000c101504 */
[----:B------:R-:W-:Y:S06]  /*c060*/  BAR.SYNC.DEFER_BLOCKING 0x0 ;  /* 0x0000000000007b1d */ /* 0x000fec0000010000 */
[----:B------:R-:W-:Y:S04]  /*c070*/  STS.64 [R9], R6 ;  /* 0x0000000609007388 */ /* 0x000fe80000000a00 */
[----:B------:R-:W-:Y:S04]  /*c080*/  STS.64 [R9+0x200], R208 ;  /* 0x000200d009007388 */ /* 0x000fe80000000a00 */
[----:B------:R-:W-:Y:S06]  /*c090*/  BAR.SYNC.DEFER_BLOCKING 0x0 ;  /* 0x0000000000007b1d */ /* 0x000fec0000010000 */
[----:B------:R-:W0:Y:S04]  /*c0a0*/  LDS R11, [R0] ;  /* 0x00000000000b7984 */ /* 0x000e280000000800 */
[----:B0-----:R-:W-:Y:S01]  /*c0b0*/  STG.E [R2.64], R11 ;  /* 0x0000000b02007986 */ /* 0x001fe2000c101904 */
[----:B------:R-:W-:Y:S05]  /*c0c0*/  EXIT ;  /* 0x000000000000794d */ /* 0x000fea0003800000 */
.L_x_2:
[----:B------:R-:W-:-:S00]  /*c0d0*/  BRA `(.L_x_2) ;  /* 0xfffffff000007947 */ /* 0x000fc0000383ffff */
[----:B------:R-:W-:-:S00]  /*c0e0*/  NOP ;  /* 0x0000000000007918 */ /* 0x000fc00000000000 */
        /* <DEDUP_REMOVED lines=9> */
.L_x_3:


//--------------------- .nv.global.init           --------------------------
	.section	.nv.global.init,"aw",@progbits
.nv.global.init:
	.type		_$_str,@object
	.size		_$_str,(.L_0 - _$_str)
_$_str:
        /*0000*/ 	.byte	0x5f, 0x5f, 0x43, 0x55, 0x44, 0x41, 0x5f, 0x46, 0x54, 0x5a, 0x00
.L_0:


//--------------------- .nv.shared.attn_fwd       --------------------------
	.section	.nv.shared.attn_fwd,"aw",@nobits
	.sectionflags	@""
	.align	16
